//
// Generated by NVIDIA NVVM Compiler
//
// Compiler Build ID: CL-36424714
// Cuda compilation tools, release 13.0, V13.0.88
// Based on NVVM 20.0.0
//

.version 9.0
.target sm_100
.address_size 64

	// .globl	candidate1
// _ZZ10candidate1E18PaddedInput_shared has been demoted
// _ZZ10candidate1E13kernel_shared has been demoted

.visible .entry candidate1(
	.param .u64 .ptr .align 1 candidate1_param_0,
	.param .u64 .ptr .align 1 candidate1_param_1,
	.param .u64 .ptr .align 1 candidate1_param_2
)
.maxntid 896
{
	.reg .pred 	%p<30>;
	.reg .b16 	%rs<14>;
	.reg .b32 	%r<58>;
	.reg .b32 	%f<378>;
	.reg .b64 	%rd<39>;
	// demoted variable
	.shared .align 4 .b8 _ZZ10candidate1E18PaddedInput_shared[28672];
	// demoted variable
	.shared .align 4 .b8 _ZZ10candidate1E13kernel_shared[256];
	ld.param.u64 	%rd11, [candidate1_param_0];
	ld.param.u64 	%rd9, [candidate1_param_1];
	cvta.to.global.u64 	%rd1, %rd9;
	cvta.to.global.u64 	%rd2, %rd11;
	mov.u32 	%r17, %ctaid.x;
	mul.hi.u32 	%r18, %r17, -1840700269;
	shr.u32 	%r6, %r18, 2;
	mul.lo.s32 	%r19, %r6, 7;
	sub.s32 	%r20, %r17, %r19;
	shl.b32 	%r1, %r20, 2;
	mov.u32 	%r2, %tid.x;
	cvt.u16.u32 	%rs5, %r2;
	mul.hi.u16 	%rs6, %rs5, 1171;
	shr.u16 	%rs3, %rs6, 1;
	mul.lo.s16 	%rs7, %rs3, 112;
	sub.s16 	%rs1, %rs5, %rs7;
	cvt.u32.u16 	%r3, %rs1;
	and.b16  	%rs8, %rs1, 252;
	shr.u16 	%rs9, %rs8, 2;
	mul.lo.s16 	%rs10, %rs9, 37;
	shr.u16 	%rs11, %rs10, 8;
	cvt.u32.u16 	%r4, %rs11;
	or.b32  	%r5, %r1, %r4;
	setp.eq.s32 	%p2, %r5, 0;
	mul.hi.u16 	%rs12, %rs5, 2341;
	mul.lo.s16 	%rs13, %rs12, 28;
	sub.s16 	%rs2, %rs5, %rs13;
	setp.eq.s16 	%p3, %rs2, 0;
	or.pred  	%p1, %p3, %p2;
	mul.lo.s32 	%r7, %r6, 50176;
	mul.lo.s32 	%r8, %r20, 112;
	or.b32  	%r21, %r7, %r8;
	mul.lo.s16 	%rs4, %rs3, 784;
	add.s32 	%r22, %r21, %r3;
	cvt.u32.u16 	%r23, %rs4;
	add.s32 	%r24, %r22, %r23;
	add.s32 	%r25, %r24, -29;
	mul.wide.s32 	%rd12, %r25, 4;
	add.s64 	%rd3, %rd2, %rd12;
	mov.f32 	%f356, 0f00000000;
	@%p1 bra 	$L__BB0_2;
	ld.global.nc.f32 	%f356, [%rd3];
$L__BB0_2:
	shl.b32 	%r26, %r2, 2;
	mov.u32 	%r27, _ZZ10candidate1E18PaddedInput_shared;
	add.s32 	%r9, %r27, %r26;
	st.shared.f32 	[%r9], %f356;
	cvt.u64.u16 	%rd13, %rs1;
	add.s32 	%r10, %r7, %r8;
	cvt.u64.u32 	%rd14, %r10;
	cvt.u64.u16 	%rd15, %rs4;
	add.s64 	%rd4, %rd14, %rd13;
	add.s64 	%rd16, %rd4, %rd15;
	shl.b64 	%rd17, %rd16, 2;
	add.s64 	%rd5, %rd2, %rd17;
	mov.f32 	%f357, 0f00000000;
	@%p1 bra 	$L__BB0_4;
	ld.global.nc.f32 	%f357, [%rd5+24972];
$L__BB0_4:
	st.shared.f32 	[%r9+3584], %f357;
	mov.f32 	%f358, 0f00000000;
	@%p1 bra 	$L__BB0_6;
	ld.global.nc.f32 	%f358, [%rd5+50060];
$L__BB0_6:
	st.shared.f32 	[%r9+7168], %f358;
	mov.f32 	%f359, 0f00000000;
	@%p1 bra 	$L__BB0_8;
	ld.global.nc.f32 	%f359, [%rd5+75148];
$L__BB0_8:
	st.shared.f32 	[%r9+10752], %f359;
	mov.f32 	%f360, 0f00000000;
	@%p1 bra 	$L__BB0_10;
	ld.global.nc.f32 	%f360, [%rd5+100236];
$L__BB0_10:
	st.shared.f32 	[%r9+14336], %f360;
	mov.f32 	%f361, 0f00000000;
	@%p1 bra 	$L__BB0_12;
	ld.global.nc.f32 	%f361, [%rd5+125324];
$L__BB0_12:
	st.shared.f32 	[%r9+17920], %f361;
	mov.f32 	%f362, 0f00000000;
	@%p1 bra 	$L__BB0_14;
	ld.global.nc.f32 	%f362, [%rd5+150412];
$L__BB0_14:
	st.shared.f32 	[%r9+21504], %f362;
	mov.f32 	%f363, 0f00000000;
	@%p1 bra 	$L__BB0_16;
	ld.global.nc.f32 	%f363, [%rd5+175500];
$L__BB0_16:
	st.shared.f32 	[%r9+25088], %f363;
	setp.gt.u32 	%p4, %r2, 63;
	mov.u32 	%r29, _ZZ10candidate1E13kernel_shared;
	add.s32 	%r11, %r29, %r26;
	@%p4 bra 	$L__BB0_18;
	mul.lo.s32 	%r30, %r2, 9;
	mad.lo.s32 	%r31, %r6, 576, %r30;
	mul.wide.u32 	%rd18, %r31, 4;
	add.s64 	%rd19, %rd1, %rd18;
	ld.global.nc.f32 	%f117, [%rd19];
	st.shared.f32 	[%r11], %f117;
$L__BB0_18:
	setp.ne.s32 	%p5, %r5, 0;
	bar.sync 	0;
	mul.wide.u16 	%r32, %rs3, 896;
	add.s32 	%r33, %r32, %r3;
	shl.b32 	%r34, %r33, 2;
	add.s32 	%r12, %r27, %r34;
	ld.shared.f32 	%f118, [%r12];
	mul.wide.u16 	%r36, %rs3, 32;
	mov.u32 	%r37, _ZZ10candidate1E13kernel_shared;
	add.s32 	%r13, %r37, %r36;
	ld.shared.f32 	%f119, [%r13];
	fma.rn.f32 	%f17, %f118, %f119, 0f00000000;
	ld.shared.f32 	%f120, [%r12+448];
	ld.shared.f32 	%f121, [%r13+4];
	fma.rn.f32 	%f18, %f120, %f121, 0f00000000;
	ld.shared.f32 	%f122, [%r12+896];
	ld.shared.f32 	%f123, [%r13+8];
	fma.rn.f32 	%f19, %f122, %f123, 0f00000000;
	ld.shared.f32 	%f124, [%r12+1344];
	ld.shared.f32 	%f125, [%r13+12];
	fma.rn.f32 	%f20, %f124, %f125, 0f00000000;
	ld.shared.f32 	%f126, [%r12+1792];
	ld.shared.f32 	%f127, [%r13+16];
	fma.rn.f32 	%f21, %f126, %f127, 0f00000000;
	ld.shared.f32 	%f128, [%r12+2240];
	ld.shared.f32 	%f129, [%r13+20];
	fma.rn.f32 	%f22, %f128, %f129, 0f00000000;
	ld.shared.f32 	%f130, [%r12+2688];
	ld.shared.f32 	%f131, [%r13+24];
	fma.rn.f32 	%f23, %f130, %f131, 0f00000000;
	ld.shared.f32 	%f132, [%r12+3136];
	ld.shared.f32 	%f133, [%r13+28];
	fma.rn.f32 	%f24, %f132, %f133, 0f00000000;
	bar.sync 	0;
	@%p5 bra 	$L__BB0_20;
	mov.b32 	%r38, 0;
	st.shared.u32 	[%r9], %r38;
	st.shared.u32 	[%r9+3584], %r38;
	st.shared.u32 	[%r9+7168], %r38;
	st.shared.u32 	[%r9+10752], %r38;
	st.shared.u32 	[%r9+14336], %r38;
	st.shared.u32 	[%r9+17920], %r38;
	st.shared.u32 	[%r9+21504], %r38;
	mov.f32 	%f364, 0f00000000;
	bra.uni 	$L__BB0_21;
$L__BB0_20:
	ld.global.nc.f32 	%f134, [%rd3+4];
	st.shared.f32 	[%r9], %f134;
	ld.global.nc.f32 	%f135, [%rd5+24976];
	st.shared.f32 	[%r9+3584], %f135;
	ld.global.nc.f32 	%f136, [%rd5+50064];
	st.shared.f32 	[%r9+7168], %f136;
	ld.global.nc.f32 	%f137, [%rd5+75152];
	st.shared.f32 	[%r9+10752], %f137;
	ld.global.nc.f32 	%f138, [%rd5+100240];
	st.shared.f32 	[%r9+14336], %f138;
	ld.global.nc.f32 	%f139, [%rd5+125328];
	st.shared.f32 	[%r9+17920], %f139;
	ld.global.nc.f32 	%f140, [%rd5+150416];
	st.shared.f32 	[%r9+21504], %f140;
	ld.global.nc.f32 	%f364, [%rd5+175504];
$L__BB0_21:
	ld.param.u64 	%rd37, [candidate1_param_1];
	st.shared.f32 	[%r9+25088], %f364;
	mul.lo.s32 	%r39, %r6, 576;
	mad.lo.s32 	%r40, %r2, 9, %r39;
	cvta.to.global.u64 	%rd20, %rd37;
	mul.wide.u32 	%rd21, %r40, 4;
	add.s64 	%rd6, %rd20, %rd21;
	@%p4 bra 	$L__BB0_23;
	ld.global.nc.f32 	%f142, [%rd6+4];
	st.shared.f32 	[%r11], %f142;
$L__BB0_23:
	setp.eq.s32 	%p7, %r5, 0;
	bar.sync 	0;
	ld.shared.f32 	%f143, [%r12];
	ld.shared.f32 	%f144, [%r13];
	fma.rn.f32 	%f27, %f143, %f144, %f17;
	ld.shared.f32 	%f145, [%r12+448];
	ld.shared.f32 	%f146, [%r13+4];
	fma.rn.f32 	%f28, %f145, %f146, %f18;
	ld.shared.f32 	%f147, [%r12+896];
	ld.shared.f32 	%f148, [%r13+8];
	fma.rn.f32 	%f29, %f147, %f148, %f19;
	ld.shared.f32 	%f149, [%r12+1344];
	ld.shared.f32 	%f150, [%r13+12];
	fma.rn.f32 	%f30, %f149, %f150, %f20;
	ld.shared.f32 	%f151, [%r12+1792];
	ld.shared.f32 	%f152, [%r13+16];
	fma.rn.f32 	%f31, %f151, %f152, %f21;
	ld.shared.f32 	%f153, [%r12+2240];
	ld.shared.f32 	%f154, [%r13+20];
	fma.rn.f32 	%f32, %f153, %f154, %f22;
	ld.shared.f32 	%f155, [%r12+2688];
	ld.shared.f32 	%f156, [%r13+24];
	fma.rn.f32 	%f33, %f155, %f156, %f23;
	ld.shared.f32 	%f157, [%r12+3136];
	ld.shared.f32 	%f158, [%r13+28];
	fma.rn.f32 	%f34, %f157, %f158, %f24;
	bar.sync 	0;
	mul.wide.u16 	%r14, %rs3, 784;
	mov.f32 	%f372, 0f00000000;
	@%p7 bra 	$L__BB0_73;
	setp.gt.u16 	%p8, %rs2, 26;
	mov.f32 	%f365, 0f00000000;
	@%p8 bra 	$L__BB0_26;
	add.s32 	%r41, %r10, %r3;
	add.s32 	%r42, %r41, %r14;
	add.s32 	%r43, %r42, -27;
	mul.wide.s32 	%rd22, %r43, 4;
	add.s64 	%rd23, %rd2, %rd22;
	ld.global.nc.f32 	%f365, [%rd23];
$L__BB0_26:
	st.shared.f32 	[%r9], %f365;
	cvt.u64.u32 	%rd24, %r14;
	add.s64 	%rd25, %rd4, %rd24;
	shl.b64 	%rd26, %rd25, 2;
	add.s64 	%rd7, %rd2, %rd26;
	mov.f32 	%f366, 0f00000000;
	@%p8 bra 	$L__BB0_28;
	ld.global.nc.f32 	%f366, [%rd7+24980];
$L__BB0_28:
	st.shared.f32 	[%r9+3584], %f366;
	mov.f32 	%f367, 0f00000000;
	@%p8 bra 	$L__BB0_30;
	ld.global.nc.f32 	%f367, [%rd7+50068];
$L__BB0_30:
	st.shared.f32 	[%r9+7168], %f367;
	mov.f32 	%f368, 0f00000000;
	@%p8 bra 	$L__BB0_32;
	ld.global.nc.f32 	%f368, [%rd7+75156];
$L__BB0_32:
	st.shared.f32 	[%r9+10752], %f368;
	mov.f32 	%f369, 0f00000000;
	@%p8 bra 	$L__BB0_34;
	ld.global.nc.f32 	%f369, [%rd7+100244];
$L__BB0_34:
	st.shared.f32 	[%r9+14336], %f369;
	mov.f32 	%f370, 0f00000000;
	@%p8 bra 	$L__BB0_36;
	ld.global.nc.f32 	%f370, [%rd7+125332];
$L__BB0_36:
	st.shared.f32 	[%r9+17920], %f370;
	mov.f32 	%f371, 0f00000000;
	@%p8 bra 	$L__BB0_38;
	ld.global.nc.f32 	%f371, [%rd7+150420];
$L__BB0_38:
	st.shared.f32 	[%r9+21504], %f371;
	@%p8 bra 	$L__BB0_40;
	ld.global.nc.f32 	%f372, [%rd7+175508];
$L__BB0_40:
	st.shared.f32 	[%r9+25088], %f372;
	@%p4 bra 	$L__BB0_42;
	ld.global.nc.f32 	%f168, [%rd6+8];
	st.shared.f32 	[%r11], %f168;
$L__BB0_42:
	setp.ne.s16 	%p17, %rs2, 0;
	bar.sync 	0;
	ld.shared.f32 	%f169, [%r12];
	ld.shared.f32 	%f170, [%r13];
	fma.rn.f32 	%f51, %f169, %f170, %f27;
	ld.shared.f32 	%f171, [%r12+448];
	ld.shared.f32 	%f172, [%r13+4];
	fma.rn.f32 	%f52, %f171, %f172, %f28;
	ld.shared.f32 	%f173, [%r12+896];
	ld.shared.f32 	%f174, [%r13+8];
	fma.rn.f32 	%f53, %f173, %f174, %f29;
	ld.shared.f32 	%f175, [%r12+1344];
	ld.shared.f32 	%f176, [%r13+12];
	fma.rn.f32 	%f54, %f175, %f176, %f30;
	ld.shared.f32 	%f177, [%r12+1792];
	ld.shared.f32 	%f178, [%r13+16];
	fma.rn.f32 	%f55, %f177, %f178, %f31;
	ld.shared.f32 	%f179, [%r12+2240];
	ld.shared.f32 	%f180, [%r13+20];
	fma.rn.f32 	%f56, %f179, %f180, %f32;
	ld.shared.f32 	%f181, [%r12+2688];
	ld.shared.f32 	%f182, [%r13+24];
	fma.rn.f32 	%f57, %f181, %f182, %f33;
	ld.shared.f32 	%f183, [%r12+3136];
	ld.shared.f32 	%f184, [%r13+28];
	fma.rn.f32 	%f58, %f183, %f184, %f34;
	bar.sync 	0;
	@%p17 bra 	$L__BB0_44;
	mov.b32 	%r48, 0;
	st.shared.u32 	[%r9], %r48;
	st.shared.u32 	[%r9+3584], %r48;
	st.shared.u32 	[%r9+7168], %r48;
	st.shared.u32 	[%r9+10752], %r48;
	st.shared.u32 	[%r9+14336], %r48;
	st.shared.u32 	[%r9+17920], %r48;
	st.shared.u32 	[%r9+21504], %r48;
	mov.f32 	%f373, 0f00000000;
	bra.uni 	$L__BB0_45;
$L__BB0_44:
	add.s32 	%r45, %r10, %r3;
	add.s32 	%r46, %r45, %r14;
	add.s32 	%r47, %r46, -27;
	mul.wide.s32 	%rd27, %r47, 4;
	add.s64 	%rd28, %rd2, %rd27;
	ld.global.nc.f32 	%f185, [%rd28+104];
	st.shared.f32 	[%r9], %f185;
	cvt.u64.u32 	%rd29, %r14;
	add.s64 	%rd30, %rd4, %rd29;
	shl.b64 	%rd31, %rd30, 2;
	add.s64 	%rd32, %rd2, %rd31;
	ld.global.nc.f32 	%f186, [%rd32+25084];
	st.shared.f32 	[%r9+3584], %f186;
	ld.global.nc.f32 	%f187, [%rd32+50172];
	st.shared.f32 	[%r9+7168], %f187;
	ld.global.nc.f32 	%f188, [%rd32+75260];
	st.shared.f32 	[%r9+10752], %f188;
	ld.global.nc.f32 	%f189, [%rd32+100348];
	st.shared.f32 	[%r9+14336], %f189;
	ld.global.nc.f32 	%f190, [%rd32+125436];
	st.shared.f32 	[%r9+17920], %f190;
	ld.global.nc.f32 	%f191, [%rd32+150524];
	st.shared.f32 	[%r9+21504], %f191;
	ld.global.nc.f32 	%f373, [%rd32+175612];
$L__BB0_45:
	setp.gt.u32 	%p18, %r2, 63;
	st.shared.f32 	[%r9+25088], %f373;
	@%p18 bra 	$L__BB0_47;
	ld.global.nc.f32 	%f193, [%rd6+12];
	st.shared.f32 	[%r11], %f193;
$L__BB0_47:
	setp.gt.u32 	%p19, %r2, 63;
	bar.sync 	0;
	ld.shared.f32 	%f194, [%r12];
	ld.shared.f32 	%f195, [%r13];
	fma.rn.f32 	%f61, %f194, %f195, %f51;
	ld.shared.f32 	%f196, [%r12+448];
	ld.shared.f32 	%f197, [%r13+4];
	fma.rn.f32 	%f62, %f196, %f197, %f52;
	ld.shared.f32 	%f198, [%r12+896];
	ld.shared.f32 	%f199, [%r13+8];
	fma.rn.f32 	%f63, %f198, %f199, %f53;
	ld.shared.f32 	%f200, [%r12+1344];
	ld.shared.f32 	%f201, [%r13+12];
	fma.rn.f32 	%f64, %f200, %f201, %f54;
	ld.shared.f32 	%f202, [%r12+1792];
	ld.shared.f32 	%f203, [%r13+16];
	fma.rn.f32 	%f65, %f202, %f203, %f55;
	ld.shared.f32 	%f204, [%r12+2240];
	ld.shared.f32 	%f205, [%r13+20];
	fma.rn.f32 	%f66, %f204, %f205, %f56;
	ld.shared.f32 	%f206, [%r12+2688];
	ld.shared.f32 	%f207, [%r13+24];
	fma.rn.f32 	%f67, %f206, %f207, %f57;
	ld.shared.f32 	%f208, [%r12+3136];
	ld.shared.f32 	%f209, [%r13+28];
	fma.rn.f32 	%f68, %f208, %f209, %f58;
	bar.sync 	0;
	add.s32 	%r49, %r10, %r3;
	add.s32 	%r15, %r49, %r14;
	mul.wide.u32 	%rd33, %r15, 4;
	add.s64 	%rd8, %rd2, %rd33;
	ld.global.nc.f32 	%f210, [%rd8];
	st.shared.f32 	[%r9], %f210;
	ld.global.nc.f32 	%f211, [%rd8+25088];
	st.shared.f32 	[%r9+3584], %f211;
	ld.global.nc.f32 	%f212, [%rd8+50176];
	st.shared.f32 	[%r9+7168], %f212;
	ld.global.nc.f32 	%f213, [%rd8+75264];
	st.shared.f32 	[%r9+10752], %f213;
	ld.global.nc.f32 	%f214, [%rd8+100352];
	st.shared.f32 	[%r9+14336], %f214;
	ld.global.nc.f32 	%f215, [%rd8+125440];
	st.shared.f32 	[%r9+17920], %f215;
	ld.global.nc.f32 	%f216, [%rd8+150528];
	st.shared.f32 	[%r9+21504], %f216;
	ld.global.nc.f32 	%f217, [%rd8+175616];
	st.shared.f32 	[%r9+25088], %f217;
	@%p19 bra 	$L__BB0_49;
	ld.global.nc.f32 	%f218, [%rd6+16];
	st.shared.f32 	[%r11], %f218;
$L__BB0_49:
	bar.sync 	0;
	ld.shared.f32 	%f219, [%r12];
	ld.shared.f32 	%f220, [%r13];
	fma.rn.f32 	%f69, %f219, %f220, %f61;
	ld.shared.f32 	%f221, [%r12+448];
	ld.shared.f32 	%f222, [%r13+4];
	fma.rn.f32 	%f70, %f221, %f222, %f62;
	ld.shared.f32 	%f223, [%r12+896];
	ld.shared.f32 	%f224, [%r13+8];
	fma.rn.f32 	%f71, %f223, %f224, %f63;
	ld.shared.f32 	%f225, [%r12+1344];
	ld.shared.f32 	%f226, [%r13+12];
	fma.rn.f32 	%f72, %f225, %f226, %f64;
	ld.shared.f32 	%f227, [%r12+1792];
	ld.shared.f32 	%f228, [%r13+16];
	fma.rn.f32 	%f73, %f227, %f228, %f65;
	ld.shared.f32 	%f229, [%r12+2240];
	ld.shared.f32 	%f230, [%r13+20];
	fma.rn.f32 	%f74, %f229, %f230, %f66;
	ld.shared.f32 	%f231, [%r12+2688];
	ld.shared.f32 	%f232, [%r13+24];
	fma.rn.f32 	%f75, %f231, %f232, %f67;
	ld.shared.f32 	%f233, [%r12+3136];
	ld.shared.f32 	%f234, [%r13+28];
	fma.rn.f32 	%f76, %f233, %f234, %f68;
	bar.sync 	0;
	setp.lt.u16 	%p20, %rs2, 27;
	@%p20 bra 	$L__BB0_51;
	mov.b32 	%r50, 0;
	st.shared.u32 	[%r9], %r50;
	st.shared.u32 	[%r9+3584], %r50;
	st.shared.u32 	[%r9+7168], %r50;
	st.shared.u32 	[%r9+10752], %r50;
	st.shared.u32 	[%r9+14336], %r50;
	st.shared.u32 	[%r9+17920], %r50;
	st.shared.u32 	[%r9+21504], %r50;
	mov.f32 	%f374, 0f00000000;
	bra.uni 	$L__BB0_52;
$L__BB0_51:
	ld.global.nc.f32 	%f236, [%rd8+4];
	st.shared.f32 	[%r9], %f236;
	ld.global.nc.f32 	%f237, [%rd8+25092];
	st.shared.f32 	[%r9+3584], %f237;
	ld.global.nc.f32 	%f238, [%rd8+50180];
	st.shared.f32 	[%r9+7168], %f238;
	ld.global.nc.f32 	%f239, [%rd8+75268];
	st.shared.f32 	[%r9+10752], %f239;
	ld.global.nc.f32 	%f240, [%rd8+100356];
	st.shared.f32 	[%r9+14336], %f240;
	ld.global.nc.f32 	%f241, [%rd8+125444];
	st.shared.f32 	[%r9+17920], %f241;
	ld.global.nc.f32 	%f242, [%rd8+150532];
	st.shared.f32 	[%r9+21504], %f242;
	ld.global.nc.f32 	%f374, [%rd8+175620];
$L__BB0_52:
	setp.gt.u32 	%p21, %r2, 63;
	st.shared.f32 	[%r9+25088], %f374;
	@%p21 bra 	$L__BB0_54;
	ld.global.nc.f32 	%f243, [%rd6+20];
	st.shared.f32 	[%r11], %f243;
$L__BB0_54:
	bar.sync 	0;
	ld.shared.f32 	%f244, [%r12];
	ld.shared.f32 	%f245, [%r13];
	fma.rn.f32 	%f79, %f244, %f245, %f69;
	ld.shared.f32 	%f246, [%r12+448];
	ld.shared.f32 	%f247, [%r13+4];
	fma.rn.f32 	%f80, %f246, %f247, %f70;
	ld.shared.f32 	%f248, [%r12+896];
	ld.shared.f32 	%f249, [%r13+8];
	fma.rn.f32 	%f81, %f248, %f249, %f71;
	ld.shared.f32 	%f250, [%r12+1344];
	ld.shared.f32 	%f251, [%r13+12];
	fma.rn.f32 	%f82, %f250, %f251, %f72;
	ld.shared.f32 	%f252, [%r12+1792];
	ld.shared.f32 	%f253, [%r13+16];
	fma.rn.f32 	%f83, %f252, %f253, %f73;
	ld.shared.f32 	%f254, [%r12+2240];
	ld.shared.f32 	%f255, [%r13+20];
	fma.rn.f32 	%f84, %f254, %f255, %f74;
	ld.shared.f32 	%f256, [%r12+2688];
	ld.shared.f32 	%f257, [%r13+24];
	fma.rn.f32 	%f85, %f256, %f257, %f75;
	ld.shared.f32 	%f258, [%r12+3136];
	ld.shared.f32 	%f259, [%r13+28];
	fma.rn.f32 	%f86, %f258, %f259, %f76;
	bar.sync 	0;
	add.s32 	%r16, %r1, %r4;
	setp.gt.u32 	%p22, %r16, 26;
	mov.f32 	%f375, 0f00000000;
	@%p22 bra 	$L__BB0_57;
	setp.ne.s16 	%p23, %rs2, 0;
	@%p23 bra 	$L__BB0_58;
	mov.b32 	%r52, 0;
	st.shared.u32 	[%r9], %r52;
	st.shared.u32 	[%r9+3584], %r52;
	st.shared.u32 	[%r9+7168], %r52;
	st.shared.u32 	[%r9+10752], %r52;
	st.shared.u32 	[%r9+14336], %r52;
	st.shared.u32 	[%r9+17920], %r52;
	st.shared.u32 	[%r9+21504], %r52;
	bra.uni 	$L__BB0_59;
$L__BB0_57:
	mov.b32 	%r51, 0;
	st.shared.u32 	[%r9], %r51;
	st.shared.u32 	[%r9+3584], %r51;
	st.shared.u32 	[%r9+7168], %r51;
	st.shared.u32 	[%r9+10752], %r51;
	st.shared.u32 	[%r9+14336], %r51;
	st.shared.u32 	[%r9+17920], %r51;
	st.shared.u32 	[%r9+21504], %r51;
	bra.uni 	$L__BB0_59;
$L__BB0_58:
	ld.global.nc.f32 	%f261, [%rd8+108];
	st.shared.f32 	[%r9], %f261;
	ld.global.nc.f32 	%f262, [%rd8+25196];
	st.shared.f32 	[%r9+3584], %f262;
	ld.global.nc.f32 	%f263, [%rd8+50284];
	st.shared.f32 	[%r9+7168], %f263;
	ld.global.nc.f32 	%f264, [%rd8+75372];
	st.shared.f32 	[%r9+10752], %f264;
	ld.global.nc.f32 	%f265, [%rd8+100460];
	st.shared.f32 	[%r9+14336], %f265;
	ld.global.nc.f32 	%f266, [%rd8+125548];
	st.shared.f32 	[%r9+17920], %f266;
	ld.global.nc.f32 	%f267, [%rd8+150636];
	st.shared.f32 	[%r9+21504], %f267;
	ld.global.nc.f32 	%f375, [%rd8+175724];
$L__BB0_59:
	setp.gt.u32 	%p24, %r2, 63;
	st.shared.f32 	[%r9+25088], %f375;
	@%p24 bra 	$L__BB0_61;
	ld.global.nc.f32 	%f269, [%rd6+24];
	st.shared.f32 	[%r11], %f269;
$L__BB0_61:
	setp.lt.u32 	%p25, %r16, 27;
	bar.sync 	0;
	ld.shared.f32 	%f270, [%r12];
	ld.shared.f32 	%f271, [%r13];
	fma.rn.f32 	%f89, %f270, %f271, %f79;
	ld.shared.f32 	%f272, [%r12+448];
	ld.shared.f32 	%f273, [%r13+4];
	fma.rn.f32 	%f90, %f272, %f273, %f80;
	ld.shared.f32 	%f274, [%r12+896];
	ld.shared.f32 	%f275, [%r13+8];
	fma.rn.f32 	%f91, %f274, %f275, %f81;
	ld.shared.f32 	%f276, [%r12+1344];
	ld.shared.f32 	%f277, [%r13+12];
	fma.rn.f32 	%f92, %f276, %f277, %f82;
	ld.shared.f32 	%f278, [%r12+1792];
	ld.shared.f32 	%f279, [%r13+16];
	fma.rn.f32 	%f93, %f278, %f279, %f83;
	ld.shared.f32 	%f280, [%r12+2240];
	ld.shared.f32 	%f281, [%r13+20];
	fma.rn.f32 	%f94, %f280, %f281, %f84;
	ld.shared.f32 	%f282, [%r12+2688];
	ld.shared.f32 	%f283, [%r13+24];
	fma.rn.f32 	%f95, %f282, %f283, %f85;
	ld.shared.f32 	%f284, [%r12+3136];
	ld.shared.f32 	%f285, [%r13+28];
	fma.rn.f32 	%f96, %f284, %f285, %f86;
	bar.sync 	0;
	@%p25 bra 	$L__BB0_63;
	mov.b32 	%r53, 0;
	st.shared.u32 	[%r9], %r53;
	st.shared.u32 	[%r9+3584], %r53;
	st.shared.u32 	[%r9+7168], %r53;
	st.shared.u32 	[%r9+10752], %r53;
	st.shared.u32 	[%r9+14336], %r53;
	st.shared.u32 	[%r9+17920], %r53;
	st.shared.u32 	[%r9+21504], %r53;
	mov.f32 	%f376, 0f00000000;
	bra.uni 	$L__BB0_64;
$L__BB0_63:
	ld.global.nc.f32 	%f287, [%rd8+112];
	st.shared.f32 	[%r9], %f287;
	ld.global.nc.f32 	%f288, [%rd8+25200];
	st.shared.f32 	[%r9+3584], %f288;
	ld.global.nc.f32 	%f289, [%rd8+50288];
	st.shared.f32 	[%r9+7168], %f289;
	ld.global.nc.f32 	%f290, [%rd8+75376];
	st.shared.f32 	[%r9+10752], %f290;
	ld.global.nc.f32 	%f291, [%rd8+100464];
	st.shared.f32 	[%r9+14336], %f291;
	ld.global.nc.f32 	%f292, [%rd8+125552];
	st.shared.f32 	[%r9+17920], %f292;
	ld.global.nc.f32 	%f293, [%rd8+150640];
	st.shared.f32 	[%r9+21504], %f293;
	ld.global.nc.f32 	%f376, [%rd8+175728];
$L__BB0_64:
	setp.gt.u32 	%p26, %r2, 63;
	st.shared.f32 	[%r9+25088], %f376;
	@%p26 bra 	$L__BB0_66;
	ld.global.nc.f32 	%f294, [%rd6+28];
	st.shared.f32 	[%r11], %f294;
$L__BB0_66:
	setp.gt.u32 	%p27, %r16, 26;
	bar.sync 	0;
	ld.shared.f32 	%f295, [%r12];
	ld.shared.f32 	%f296, [%r13];
	fma.rn.f32 	%f99, %f295, %f296, %f89;
	ld.shared.f32 	%f297, [%r12+448];
	ld.shared.f32 	%f298, [%r13+4];
	fma.rn.f32 	%f100, %f297, %f298, %f90;
	ld.shared.f32 	%f299, [%r12+896];
	ld.shared.f32 	%f300, [%r13+8];
	fma.rn.f32 	%f101, %f299, %f300, %f91;
	ld.shared.f32 	%f301, [%r12+1344];
	ld.shared.f32 	%f302, [%r13+12];
	fma.rn.f32 	%f102, %f301, %f302, %f92;
	ld.shared.f32 	%f303, [%r12+1792];
	ld.shared.f32 	%f304, [%r13+16];
	fma.rn.f32 	%f103, %f303, %f304, %f93;
	ld.shared.f32 	%f305, [%r12+2240];
	ld.shared.f32 	%f306, [%r13+20];
	fma.rn.f32 	%f104, %f305, %f306, %f94;
	ld.shared.f32 	%f307, [%r12+2688];
	ld.shared.f32 	%f308, [%r13+24];
	fma.rn.f32 	%f105, %f307, %f308, %f95;
	ld.shared.f32 	%f309, [%r12+3136];
	ld.shared.f32 	%f310, [%r13+28];
	fma.rn.f32 	%f106, %f309, %f310, %f96;
	bar.sync 	0;
	mov.f32 	%f377, 0f00000000;
	@%p27 bra 	$L__BB0_74;
	setp.lt.u16 	%p28, %rs2, 27;
	@%p28 bra 	$L__BB0_69;
	mov.b32 	%r55, 0;
	st.shared.u32 	[%r9], %r55;
	st.shared.u32 	[%r9+3584], %r55;
	st.shared.u32 	[%r9+7168], %r55;
	st.shared.u32 	[%r9+10752], %r55;
	st.shared.u32 	[%r9+14336], %r55;
	st.shared.u32 	[%r9+17920], %r55;
	st.shared.u32 	[%r9+21504], %r55;
	bra.uni 	$L__BB0_70;
$L__BB0_69:
	ld.global.nc.f32 	%f313, [%rd8+116];
	st.shared.f32 	[%r9], %f313;
	ld.global.nc.f32 	%f314, [%rd8+25204];
	st.shared.f32 	[%r9+3584], %f314;
	ld.global.nc.f32 	%f315, [%rd8+50292];
	st.shared.f32 	[%r9+7168], %f315;
	ld.global.nc.f32 	%f316, [%rd8+75380];
	st.shared.f32 	[%r9+10752], %f316;
	ld.global.nc.f32 	%f317, [%rd8+100468];
	st.shared.f32 	[%r9+14336], %f317;
	ld.global.nc.f32 	%f318, [%rd8+125556];
	st.shared.f32 	[%r9+17920], %f318;
	ld.global.nc.f32 	%f319, [%rd8+150644];
	st.shared.f32 	[%r9+21504], %f319;
	ld.global.nc.f32 	%f377, [%rd8+175732];
$L__BB0_70:
	setp.gt.u32 	%p29, %r2, 63;
	st.shared.f32 	[%r9+25088], %f377;
	@%p29 bra 	$L__BB0_72;
	ld.global.nc.f32 	%f320, [%rd6+32];
	st.shared.f32 	[%r11], %f320;
$L__BB0_72:
	ld.param.u64 	%rd38, [candidate1_param_2];
	bar.sync 	0;
	ld.shared.f32 	%f321, [%r12];
	ld.shared.f32 	%f322, [%r13];
	fma.rn.f32 	%f323, %f321, %f322, %f99;
	ld.shared.f32 	%f324, [%r12+448];
	ld.shared.f32 	%f325, [%r13+4];
	fma.rn.f32 	%f326, %f324, %f325, %f100;
	ld.shared.f32 	%f327, [%r12+896];
	ld.shared.f32 	%f328, [%r13+8];
	fma.rn.f32 	%f329, %f327, %f328, %f101;
	ld.shared.f32 	%f330, [%r12+1344];
	ld.shared.f32 	%f331, [%r13+12];
	fma.rn.f32 	%f332, %f330, %f331, %f102;
	ld.shared.f32 	%f333, [%r12+1792];
	ld.shared.f32 	%f334, [%r13+16];
	fma.rn.f32 	%f335, %f333, %f334, %f103;
	ld.shared.f32 	%f336, [%r12+2240];
	ld.shared.f32 	%f337, [%r13+20];
	fma.rn.f32 	%f338, %f336, %f337, %f104;
	ld.shared.f32 	%f339, [%r12+2688];
	ld.shared.f32 	%f340, [%r13+24];
	fma.rn.f32 	%f341, %f339, %f340, %f105;
	ld.shared.f32 	%f342, [%r12+3136];
	ld.shared.f32 	%f343, [%r13+28];
	fma.rn.f32 	%f344, %f342, %f343, %f106;
	mul.wide.u16 	%r56, %rs3, 5488;
	add.s32 	%r57, %r15, %r56;
	cvta.to.global.u64 	%rd34, %rd38;
	max.f32 	%f345, %f323, 0f00000000;
	mul.wide.u32 	%rd35, %r57, 4;
	add.s64 	%rd36, %rd34, %rd35;
	st.global.f32 	[%rd36], %f345;
	max.f32 	%f346, %f326, 0f00000000;
	st.global.f32 	[%rd36+3136], %f346;
	max.f32 	%f347, %f329, 0f00000000;
	st.global.f32 	[%rd36+6272], %f347;
	max.f32 	%f348, %f332, 0f00000000;
	st.global.f32 	[%rd36+9408], %f348;
	max.f32 	%f349, %f335, 0f00000000;
	st.global.f32 	[%rd36+12544], %f349;
	max.f32 	%f350, %f338, 0f00000000;
	st.global.f32 	[%rd36+15680], %f350;
	max.f32 	%f351, %f341, 0f00000000;
	st.global.f32 	[%rd36+18816], %f351;
	max.f32 	%f352, %f344, 0f00000000;
	st.global.f32 	[%rd36+21952], %f352;
	ret;
$L__BB0_73:
	mov.b32 	%r44, 0;
	st.shared.u32 	[%r9], %r44;
	st.shared.u32 	[%r9+3584], %r44;
	st.shared.u32 	[%r9+7168], %r44;
	st.shared.u32 	[%r9+10752], %r44;
	st.shared.u32 	[%r9+14336], %r44;
	st.shared.u32 	[%r9+17920], %r44;
	st.shared.u32 	[%r9+21504], %r44;
	bra.uni 	$L__BB0_40;
$L__BB0_74:
	mov.b32 	%r54, 0;
	st.shared.u32 	[%r9], %r54;
	st.shared.u32 	[%r9+3584], %r54;
	st.shared.u32 	[%r9+7168], %r54;
	st.shared.u32 	[%r9+10752], %r54;
	st.shared.u32 	[%r9+14336], %r54;
	st.shared.u32 	[%r9+17920], %r54;
	st.shared.u32 	[%r9+21504], %r54;
	bra.uni 	$L__BB0_70;

}


// ===== COMPILED SASS (sm_100) =====

	.target	sm_100

	.elftype	@"ET_EXEC"


//--------------------- .note.nv.tkinfo           --------------------------
	.section	.note.nv.tkinfo,"",@"SHT_NOTE"
	.sectionflags	@"SHF_NOTE_NV_TKINFO"
	.tkinfo
        /*0018*/ 	.word	0x00000002
        /*0030*/ 	.string	""
        /*0030*/ 	.string	"ptxas"
        /*0030*/ 	.string	"Cuda compilation tools, release 13.0, V13.0.88"
        /*0030*/ 	.string	"Build cuda_13.0.r13.0/compiler.36424714_0"
        /*0030*/ 	.string	"-arch sm_100 -m 64 "



//--------------------- .note.nv.cuinfo           --------------------------
	.section	.note.nv.cuinfo,"",@"SHT_NOTE"
	.sectionflags	@"SHF_NOTE_NV_CUINFO"
        /*0018*/ 	.short	0x0002
        /*001a*/ 	.short	0x0064
        /*001c*/ 	.short	0x0082
	.zero		2


//--------------------- .nv.info                  --------------------------
	.section	.nv.info,"",@"SHT_CUDA_INFO"
	.align	4


	//----- nvinfo : EIATTR_REGCOUNT
	.align		4
        /*0000*/ 	.byte	0x04, 0x2f
        /*0002*/ 	.short	(.L_1 - .L_0)
	.align		4
.L_0:
        /*0004*/ 	.word	index@(candidate1)
        /*0008*/ 	.word	0x00000020


	//----- nvinfo : EIATTR_FRAME_SIZE
	.align		4
.L_1:
        /*000c*/ 	.byte	0x04, 0x11
        /*000e*/ 	.short	(.L_3 - .L_2)
	.align		4
.L_2:
        /*0010*/ 	.word	index@(candidate1)
        /*0014*/ 	.word	0x00000000


	//----- nvinfo : EIATTR_MIN_STACK_SIZE
	.align		4
.L_3:
        /*0018*/ 	.byte	0x04, 0x12
        /*001a*/ 	.short	(.L_5 - .L_4)
	.align		4
.L_4:
        /*001c*/ 	.word	index@(candidate1)
        /*0020*/ 	.word	0x00000000
.L_5:


//--------------------- .nv.compat                --------------------------
	.section	.nv.compat,"",@"SHT_CUDA_COMPAT_INFO"
	.align	4
        /*0000*/ 	.byte	0x02, 0x09, 0x00, 0x00, 0x02, 0x02, 0x01, 0x00, 0x02, 0x05, 0x05, 0x00, 0x03, 0x07, 0x01, 0x01
        /*0010*/ 	.byte	0x02, 0x03, 0x00, 0x00, 0x02, 0x06, 0x01, 0x00, 0x04, 0x0b, 0x08, 0x00, 0x09, 0x00, 0x00, 0x00
        /*0020*/ 	.byte	0x00, 0x00, 0x00, 0x00


//--------------------- .nv.info.candidate1       --------------------------
	.section	.nv.info.candidate1,"",@"SHT_CUDA_INFO"
	.sectionflags	@""
	.align	4


	//----- nvinfo : EIATTR_CUDA_API_VERSION
	.align		4
        /*0000*/ 	.byte	0x04, 0x37
        /*0002*/ 	.short	(.L_7 - .L_6)
.L_6:
        /*0004*/ 	.word	0x00000082


	//----- nvinfo : EIATTR_KPARAM_INFO
	.align		4
.L_7:
        /*0008*/ 	.byte	0x04, 0x17
        /*000a*/ 	.short	(.L_9 - .L_8)
.L_8:
        /*000c*/ 	.word	0x00000000
        /*0010*/ 	.short	0x0002
        /*0012*/ 	.short	0x0010
        /*0014*/ 	.byte	0x00, 0xf5, 0x21, 0x00


	//----- nvinfo : EIATTR_KPARAM_INFO
	.align		4
.L_9:
        /*0018*/ 	.byte	0x04, 0x17
        /*001a*/ 	.short	(.L_11 - .L_10)
.L_10:
        /*001c*/ 	.word	0x00000000
        /*0020*/ 	.short	0x0001
        /*0022*/ 	.short	0x0008
        /*0024*/ 	.byte	0x00, 0xf5, 0x21, 0x00


	//----- nvinfo : EIATTR_KPARAM_INFO
	.align		4
.L_11:
        /*0028*/ 	.byte	0x04, 0x17
        /*002a*/ 	.short	(.L_13 - .L_12)
.L_12:
        /*002c*/ 	.word	0x00000000
        /*0030*/ 	.short	0x0000
        /*0032*/ 	.short	0x0000
        /*0034*/ 	.byte	0x00, 0xf5, 0x21, 0x00


	//----- nvinfo : EIATTR_SPARSE_MMA_MASK
	.align		4
.L_13:
        /*0038*/ 	.byte	0x03, 0x50
        /*003a*/ 	.short	0x0000


	//----- nvinfo : EIATTR_MAXREG_COUNT
	.align		4
        /*003c*/ 	.byte	0x03, 0x1b
        /*003e*/ 	.short	0x0048


	//----- nvinfo : EIATTR_NUM_BARRIERS
	.align		4
        /*0040*/ 	.byte	0x02, 0x4c
        /*0042*/ 	.byte	0x01
	.zero		1


	//----- nvinfo : EIATTR_MERCURY_ISA_VERSION
	.align		4
        /*0044*/ 	.byte	0x03, 0x5f
        /*0046*/ 	.short	0x0101


	//----- nvinfo : EIATTR_VRC_CTA_INIT_COUNT
	.align		4
        /*0048*/ 	.byte	0x02, 0x4a
	.zero		1
	.zero		1


	//----- nvinfo : EIATTR_EXIT_INSTR_OFFSETS
	.align		4
        /*004c*/ 	.byte	0x04, 0x1c
        /*004e*/ 	.short	(.L_15 - .L_14)


	//   ....[0]....
.L_14:
        /*0050*/ 	.word	0x00002360


	//----- nvinfo : EIATTR_MAX_THREADS
	.align		4
.L_15:
        /*0054*/ 	.byte	0x04, 0x05
        /*0056*/ 	.short	(.L_17 - .L_16)
.L_16:
        /*0058*/ 	.word	0x00000380
        /*005c*/ 	.word	0x00000001
        /*0060*/ 	.word	0x00000001


	//----- nvinfo : EIATTR_CRS_STACK_SIZE
	.align		4
.L_17:
        /*0064*/ 	.byte	0x04, 0x1e
        /*0066*/ 	.short	(.L_19 - .L_18)
.L_18:
        /*0068*/ 	.word	0x00000000


	//----- nvinfo : EIATTR_CBANK_PARAM_SIZE
	.align		4
.L_19:
        /*006c*/ 	.byte	0x03, 0x19
        /*006e*/ 	.short	0x0018


	//----- nvinfo : EIATTR_PARAM_CBANK
	.align		4
        /*0070*/ 	.byte	0x04, 0x0a
        /*0072*/ 	.short	(.L_21 - .L_20)
	.align		4
.L_20:
        /*0074*/ 	.word	index@(.nv.constant0.candidate1)
        /*0078*/ 	.short	0x0380
        /*007a*/ 	.short	0x0018


	//----- nvinfo : EIATTR_SW_WAR
	.align		4
.L_21:
        /*007c*/ 	.byte	0x04, 0x36
        /*007e*/ 	.short	(.L_23 - .L_22)
.L_22:
        /*0080*/ 	.word	0x00000008
.L_23:


//--------------------- .nv.callgraph             --------------------------
	.section	.nv.callgraph,"",@"SHT_CUDA_CALLGRAPH"
	.align	4
	.sectionentsize	8
	.align		4
        /*0000*/ 	.word	0x00000000
	.align		4
        /*0004*/ 	.word	0xffffffff
	.align		4
        /*0008*/ 	.word	0x00000000
	.align		4
        /*000c*/ 	.word	0xfffffffe
	.align		4
        /*0010*/ 	.word	0x00000000
	.align		4
        /*0014*/ 	.word	0xfffffffd
	.align		4
        /*0018*/ 	.word	0x00000000
	.align		4
        /*001c*/ 	.word	0xfffffffc


//--------------------- .text.candidate1          --------------------------
	.section	.text.candidate1,"ax",@progbits
	.align	128
        .global         candidate1
        .type           candidate1,@function
        .size           candidate1,(.L_x_10 - candidate1)
        .other          candidate1,@"STO_CUDA_ENTRY STV_DEFAULT"
candidate1:
.text.candidate1:
[----:B------:R-:W-:Y:S01]  /*0000*/  LDC R1, c[0x0][0x37c] ;  /* 0x0000df00ff017b82 */ /* 0x000fe20000000800 */
[----:B------:R-:W0:Y:S01]  /*0010*/  S2R R18, SR_TID.X ;  /* 0x0000000000127919 */ /* 0x000e220000002100 */
[----:B------:R-:W1:Y:S06]  /*0020*/  LDCU.64 UR10, c[0x0][0x380] ;  /* 0x00007000ff0a77ac */ /* 0x000e6c0008000a00 */
[----:B------:R-:W2:Y:S01]  /*0030*/  LDC.64 R20, c[0x0][0x380] ;  /* 0x0000e000ff147b82 */ /* 0x000ea20000000a00 */
[----:B------:R-:W-:Y:S01]  /*0040*/  CS2R R16, SRZ ;  /* 0x0000000000107805 */ /* 0x000fe2000001ff00 */
[----:B------:R-:W3:Y:S01]  /*0050*/  S2R R4, SR_CTAID.X ;  /* 0x0000000000047919 */ /* 0x000ee20000002500 */
[----:B------:R-:W4:Y:S01]  /*0060*/  LDCU.64 UR8, c[0x0][0x358] ;  /* 0x00006b00ff0877ac */ /* 0x000f220008000a00 */
[----:B------:R-:W-:-:S02]  /*0070*/  CS2R R22, SRZ ;  /* 0x0000000000167805 */ /* 0x000fc4000001ff00 */
[----:B0-----:R-:W-:Y:S01]  /*0080*/  LOP3.LUT R2, R18, 0xffff, RZ, 0xc0, !PT ;  /* 0x0000ffff12027812 */ /* 0x001fe200078ec0ff */
[----:B---3--:R-:W-:-:S04]  /*0090*/  IMAD.HI.U32 R9, R4, -0x6db6db6d, RZ ;  /* 0x9249249304097827 */ /* 0x008fc800078e00ff */
[C---:B------:R-:W-:Y:S01]  /*00a0*/  IMAD R11, R2.reuse, 0x493, RZ ;  /* 0x00000493020b7824 */ /* 0x040fe200078e02ff */
[----:B------:R-:W-:Y:S01]  /*00b0*/  SHF.R.U32.HI R9, RZ, 0x2, R9 ;  /* 0x00000002ff097819 */ /* 0x000fe20000011609 */
[----:B------:R-:W-:-:S03]  /*00c0*/  IMAD R2, R2, 0x925, RZ ;  /* 0x0000092502027824 */ /* 0x000fc600078e02ff */
[----:B------:R-:W-:Y:S01]  /*00d0*/  SHF.R.U32.HI R11, RZ, 0x11, R11 ;  /* 0x00000011ff0b7819 */ /* 0x000fe2000001160b */
[C---:B------:R-:W-:Y:S02]  /*00e0*/  IMAD R27, R9.reuse, -0x7, R4 ;  /* 0xfffffff9091b7824 */ /* 0x040fe400078e0204 */
[----:B------:R-:W-:Y:S01]  /*00f0*/  IMAD R5, R9, 0xc400, RZ ;  /* 0x0000c40009057824 */ /* 0x000fe200078e02ff */
[----:B------:R-:W-:Y:S01]  /*0100*/  PRMT R8, R11, 0x9910, RZ ;  /* 0x000099100b087816 */ /* 0x000fe200000000ff */
[C---:B------:R-:W-:Y:S01]  /*0110*/  IMAD R4, R27.reuse, 0x70, RZ ;  /* 0x000000701b047824 */ /* 0x040fe200078e02ff */
[----:B------:R-:W-:Y:S02]  /*0120*/  SHF.L.U32 R27, R27, 0x2, RZ ;  /* 0x000000021b1b7819 */ /* 0x000fe400000006ff */
[----:B------:R-:W-:Y:S01]  /*0130*/  LEA R9, R9, R18, 0x6 ;  /* 0x0000001209097211 */ /* 0x000fe200078e30ff */
[----:B------:R-:W-:Y:S02]  /*0140*/  IMAD R0, R8, 0x70, RZ ;  /* 0x0000007008007824 */ /* 0x000fe400078e02ff */
[----:B------:R-:W-:-:S02]  /*0150*/  HFMA2 R29, -RZ, RZ, 0, 0 ;  /* 0x00000000ff1d7431 */ /* 0x000fc400000001ff */
[----:B------:R-:W-:Y:S01]  /*0160*/  IMAD R9, R9, 0x9, RZ ;  /* 0x0000000909097824 */ /* 0x000fe200078e02ff */
[----:B------:R-:W-:-:S04]  /*0170*/  IADD3 R0, PT, PT, RZ, -R0, RZ ;  /* 0x80000000ff007210 */ /* 0x000fc80007ffe0ff */
[----:B------:R-:W-:-:S04]  /*0180*/  PRMT R3, R0, 0x7710, RZ ;  /* 0x0000771000037816 */ /* 0x000fc800000000ff */
[----:B------:R-:W-:Y:S02]  /*0190*/  IADD3 R0, PT, PT, R3, R18, RZ ;  /* 0x0000001203007210 */ /* 0x000fe40007ffe0ff */
[----:B------:R-:W-:Y:S02]  /*01a0*/  SHF.R.U32.HI R3, RZ, 0x10, R2 ;  /* 0x00000010ff037819 */ /* 0x000fe40000011602 */
[----:B------:R-:W-:Y:S02]  /*01b0*/  LOP3.LUT R2, R0, 0xfc, RZ, 0xc0, !PT ;  /* 0x000000fc00027812 */ /* 0x000fe400078ec0ff */
[----:B------:R-:W-:Y:S02]  /*01c0*/  PRMT R6, R3, 0x9910, RZ ;  /* 0x0000991003067816 */ /* 0x000fe400000000ff */
[----:B------:R-:W-:Y:S02]  /*01d0*/  SHF.R.U32.HI R2, RZ, 0x2, R2 ;  /* 0x00000002ff027819 */ /* 0x000fe40000011602 */
[----:B------:R-:W-:-:S02]  /*01e0*/  LOP3.LUT R3, R5, R4, RZ, 0xfc, !PT ;  /* 0x0000000405037212 */ /* 0x000fc400078efcff */
[----:B------:R-:W-:Y:S01]  /*01f0*/  PRMT R10, R2, 0x9910, RZ ;  /* 0x00009910020a7816 */ /* 0x000fe200000000ff */
[----:B------:R-:W-:Y:S01]  /*0200*/  IMAD R2, R6, 0x1c, RZ ;  /* 0x0000001c06027824 */ /* 0x000fe200078e02ff */
[----:B------:R-:W-:Y:S01]  /*0210*/  IADD3 R5, PT, PT, R5, R4, RZ ;  /* 0x0000000405057210 */ /* 0x000fe20007ffe0ff */
[----:B------:R-:W0:Y:S01]  /*0220*/  LDC.64 R6, c[0x0][0x388] ;  /* 0x0000e200ff067b82 */ /* 0x000e220000000a00 */
[----:B------:R-:W-:Y:S01]  /*0230*/  IMAD R4, R8, 0x310, RZ ;  /* 0x0000031008047824 */ /* 0x000fe200078e02ff */
[----:B------:R-:W-:Y:S02]  /*0240*/  LOP3.LUT R0, R0, 0xffff, RZ, 0xc0, !PT ;  /* 0x0000ffff00007812 */ /* 0x000fe400078ec0ff */
[----:B------:R-:W-:Y:S01]  /*0250*/  IADD3 R13, PT, PT, RZ, -R2, RZ ;  /* 0x80000002ff0d7210 */ /* 0x000fe20007ffe0ff */
[----:B------:R-:W-:Y:S01]  /*0260*/  IMAD R2, R10, 0x25, RZ ;  /* 0x000000250a027824 */ /* 0x000fe200078e02ff */
[----:B------:R-:W-:Y:S02]  /*0270*/  LOP3.LUT R4, R4, 0xffff, RZ, 0xc0, !PT ;  /* 0x0000ffff04047812 */ /* 0x000fe400078ec0ff */
[----:B------:R-:W-:-:S02]  /*0280*/  PRMT R13, R13, 0x7710, RZ ;  /* 0x000077100d0d7816 */ /* 0x000fc400000000ff */
[----:B------:R-:W-:Y:S02]  /*0290*/  LOP3.LUT R2, R2, 0xffff, RZ, 0xc0, !PT ;  /* 0x0000ffff02027812 */ /* 0x000fe400078ec0ff */
[----:B------:R-:W-:Y:S02]  /*02a0*/  IADD3 R12, PT, PT, R13, R18, RZ ;  /* 0x000000120d0c7210 */ /* 0x000fe40007ffe0ff */
[----:B------:R-:W-:Y:S02]  /*02b0*/  IADD3 R13, P0, PT, R0, R5, RZ ;  /* 0x00000005000d7210 */ /* 0x000fe40007f1e0ff */
[----:B------:R-:W-:Y:S02]  /*02c0*/  SHF.R.U32.HI R26, RZ, 0x8, R2 ;  /* 0x00000008ff1a7819 */ /* 0x000fe40000011602 */
[----:B------:R-:W-:Y:S02]  /*02d0*/  IADD3 R10, P1, PT, R4, R13, RZ ;  /* 0x0000000d040a7210 */ /* 0x000fe40007f3e0ff */
[----:B------:R-:W-:-:S02]  /*02e0*/  IADD3.X R13, PT, PT, RZ, RZ, RZ, P0, !PT ;  /* 0x000000ffff0d7210 */ /* 0x000fc400007fe4ff */
[----:B------:R-:W-:Y:S02]  /*02f0*/  LOP3.LUT R26, R26, 0xffff, RZ, 0xc0, !PT ;  /* 0x0000ffff1a1a7812 */ /* 0x000fe400078ec0ff */
[----:B------:R-:W-:Y:S01]  /*0300*/  IADD3.X R15, PT, PT, RZ, R13, RZ, P1, !PT ;  /* 0x0000000dff0f7210 */ /* 0x000fe20000ffe4ff */
[----:B0-----:R-:W-:Y:S01]  /*0310*/  IMAD.WIDE.U32 R6, R9, 0x4, R6 ;  /* 0x0000000409067825 */ /* 0x001fe200078e0006 */
[----:B------:R-:W-:Y:S02]  /*0320*/  PRMT R8, R12, 0x9910, RZ ;  /* 0x000099100c087816 */ /* 0x000fe400000000ff */
[----:B------:R-:W-:Y:S02]  /*0330*/  LOP3.LUT P0, R2, R27, RZ, R26, 0xfa, !PT ;  /* 0x000000ff1b027212 */ /* 0x000fe4000780fa1a */
[----:B-1----:R-:W-:Y:S02]  /*0340*/  LEA R14, P1, R10, UR10, 0x2 ;  /* 0x0000000a0a0e7c11 */ /* 0x002fe4000f8210ff */
[----:B------:R-:W-:-:S02]  /*0350*/  IADD3 R3, PT, PT, R4, R3, R0 ;  /* 0x0000000304037210 */ /* 0x000fc40007ffe000 */
[----:B------:R-:W-:Y:S02]  /*0360*/  ISETP.EQ.OR P0, PT, R8, RZ, !P0 ;  /* 0x000000ff0800720c */ /* 0x000fe40004702670 */
[----:B------:R-:W-:Y:S01]  /*0370*/  LEA.HI.X R15, R10, UR11, R15, 0x2, P1 ;  /* 0x0000000b0a0f7c11 */ /* 0x000fe200088f140f */
[----:B------:R-:W-:Y:S01]  /*0380*/  HFMA2 R10, -RZ, RZ, 0, 0 ;  /* 0x00000000ff0a7431 */ /* 0x000fe200000001ff */
[----:B------:R-:W-:Y:S02]  /*0390*/  IADD3 R3, PT, PT, R3, -0x1d, RZ ;  /* 0xffffffe303037810 */ /* 0x000fe40007ffe0ff */
[----:B------:R-:W-:Y:S02]  /*03a0*/  ISETP.GT.U32.AND P1, PT, R18, 0x3f, PT ;  /* 0x0000003f1200780c */ /* 0x000fe40003f24070 */
[----:B------:R-:W-:Y:S01]  /*03b0*/  MOV R19, RZ ;  /* 0x000000ff00137202 */ /* 0x000fe20000000f00 */
[----:B--2---:R-:W-:Y:S01]  /*03c0*/  IMAD.WIDE R8, R3, 0x4, R20 ;  /* 0x0000000403087825 */ /* 0x004fe200078e0214 */
[----:B------:R-:W-:-:S03]  /*03d0*/  MOV R20, RZ ;  /* 0x000000ff00147202 */ /* 0x000fc60000000f00 */
[----:B----4-:R-:W2:Y:S04]  /*03e0*/  @!P0 LDG.E.CONSTANT R23, desc[UR8][R14.64+0x618c] ;  /* 0x00618c080e178981 */ /* 0x010ea8000c1e9900 */
[----:B------:R-:W3:Y:S04]  /*03f0*/  @!P0 LDG.E.CONSTANT R17, desc[UR8][R8.64] ;  /* 0x0000000808118981 */ /* 0x000ee8000c1e9900 */
[----:B------:R-:W4:Y:S04]  /*0400*/  @!P0 LDG.E.CONSTANT R10, desc[UR8][R14.64+0xc38c] ;  /* 0x00c38c080e0a8981 */ /* 0x000f28000c1e9900 */
[----:B------:R-:W5:Y:S04]  /*0410*/  @!P0 LDG.E.CONSTANT R16, desc[UR8][R14.64+0x1258c] ;  /* 0x01258c080e108981 */ /* 0x000f68000c1e9900 */
[----:B------:R-:W5:Y:S04]  /*0420*/  @!P0 LDG.E.CONSTANT R20, desc[UR8][R14.64+0x1878c] ;  /* 0x01878c080e148981 */ /* 0x000f68000c1e9900 */
[----:B------:R-:W5:Y:S04]  /*0430*/  @!P0 LDG.E.CONSTANT R22, desc[UR8][R14.64+0x1e98c] ;  /* 0x01e98c080e168981 */ /* 0x000f68000c1e9900 */
[----:B------:R-:W5:Y:S04]  /*0440*/  @!P0 LDG.E.CONSTANT R29, desc[UR8][R14.64+0x24b8c] ;  /* 0x024b8c080e1d8981 */ /* 0x000f68000c1e9900 */
[----:B------:R-:W5:Y:S04]  /*0450*/  @!P0 LDG.E.CONSTANT R19, desc[UR8][R14.64+0x2ad8c] ;  /* 0x02ad8c080e138981 */ /* 0x000f68000c1e9900 */
[----:B------:R-:W5:Y:S01]  /*0460*/  @!P1 LDG.E.CONSTANT R21, desc[UR8][R6.64] ;  /* 0x0000000806159981 */ /* 0x000f62000c1e9900 */
[----:B------:R-:W-:-:S13]  /*0470*/  ISETP.NE.AND P0, PT, R2, RZ, PT ;  /* 0x000000ff0200720c */ /* 0x000fda0003f05270 */
[----:B------:R0:W5:Y:S04]  /*0480*/  @P0 LDG.E.CONSTANT R25, desc[UR8][R8.64+0x4] ;  /* 0x0000040808190981 */ /* 0x000168000c1e9900 */
[----:B------:R-:W5:Y:S01]  /*0490*/  @P0 LDG.E.CONSTANT R28, desc[UR8][R14.64+0x6190] ;  /* 0x006190080e1c0981 */ /* 0x000f62000c1e9900 */
[----:B------:R-:W1:Y:S01]  /*04a0*/  S2UR UR5, SR_CgaCtaId ;  /* 0x00000000000579c3 */ /* 0x000e620000008800 */
[----:B------:R-:W-:Y:S02]  /*04b0*/  UMOV UR4, 0x400 ;  /* 0x0000040000047882 */ /* 0x000fe40000000000 */
[----:B-1----:R-:W-:Y:S02]  /*04c0*/  ULEA UR6, UR5, UR4, 0x18 ;  /* 0x0000000405067291 */ /* 0x002fe4000f8ec0ff */
[----:B------:R-:W-:-:S04]  /*04d0*/  UIADD3 UR4, UPT, UPT, UR4, 0x7000, URZ ;  /* 0x0000700004047890 */ /* 0x000fc8000fffe0ff */
[----:B------:R-:W-:Y:S01]  /*04e0*/  ULEA UR4, UR5, UR4, 0x18 ;  /* 0x0000000405047291 */ /* 0x000fe2000f8ec0ff */
[----:B------:R-:W-:-:S05]  /*04f0*/  LEA R2, R18, UR6, 0x2 ;  /* 0x0000000612027c11 */ /* 0x000fca000f8e10ff */
[----:B------:R-:W-:Y:S01]  /*0500*/  LEA R18, R18, UR4, 0x2 ;  /* 0x0000000412127c11 */ /* 0x000fe2000f8e10ff */
[C---:B------:R-:W-:Y:S01]  /*0510*/  IMAD R3, R11.reuse, 0x380, R0 ;  /* 0x000003800b037824 */ /* 0x040fe200078e0200 */
[----:B------:R-:W-:-:S04]  /*0520*/  LEA R4, R11, UR4, 0x5 ;  /* 0x000000040b047c11 */ /* 0x000fc8000f8e28ff */
[----:B------:R-:W-:Y:S01]  /*0530*/  LEA R3, R3, UR6, 0x2 ;  /* 0x0000000603037c11 */ /* 0x000fe2000f8e10ff */
[----:B--2---:R-:W-:Y:S04]  /*0540*/  STS [R2+0xe00], R23 ;  /* 0x000e001702007388 */ /* 0x004fe80000000800 */
[----:B---3--:R-:W-:Y:S04]  /*0550*/  STS [R2], R17 ;  /* 0x0000001102007388 */ /* 0x008fe80000000800 */
[----:B----4-:R-:W-:Y:S04]  /*0560*/  STS [R2+0x1c00], R10 ;  /* 0x001c000a02007388 */ /* 0x010fe80000000800 */
[----:B-----5:R-:W-:Y:S04]  /*0570*/  STS [R2+0x2a00], R16 ;  /* 0x002a001002007388 */ /* 0x020fe80000000800 */
[----:B------:R-:W-:Y:S04]  /*0580*/  STS [R2+0x3800], R20 ;  /* 0x0038001402007388 */ /* 0x000fe80000000800 */
[----:B------:R-:W-:Y:S04]  /*0590*/  STS [R2+0x4600], R22 ;  /* 0x0046001602007388 */ /* 0x000fe80000000800 */
[----:B------:R-:W-:Y:S04]  /*05a0*/  STS [R2+0x5400], R29 ;  /* 0x0054001d02007388 */ /* 0x000fe80000000800 */
[----:B------:R-:W-:Y:S04]  /*05b0*/  STS [R2+0x6200], R19 ;  /* 0x0062001302007388 */ /* 0x000fe80000000800 */
[----:B------:R-:W-:Y:S01]  /*05c0*/  @!P1 STS [R18], R21 ;  /* 0x0000001512009388 */ /* 0x000fe20000000800 */
[----:B------:R-:W-:Y:S06]  /*05d0*/  BAR.SYNC.DEFER_BLOCKING 0x0 ;  /* 0x0000000000007b1d */ /* 0x000fec0000010000 */
[----:B------:R-:W-:Y:S04]  /*05e0*/  LDS R17, [R3] ;  /* 0x0000000003117984 */ /* 0x000fe80000000800 */
[----:B0-----:R-:W0:Y:S04]  /*05f0*/  LDS.128 R8, [R4] ;  /* 0x0000000004087984 */ /* 0x001e280000000c00 */
[----:B------:R-:W1:Y:S04]  /*0600*/  LDS R20, [R3+0x1c0] ;  /* 0x0001c00003147984 */ /* 0x000e680000000800 */
[----:B------:R-:W2:Y:S04]  /*0610*/  LDS R23, [R3+0x380] ;  /* 0x0003800003177984 */ /* 0x000ea80000000800 */
[----:B------:R-:W3:Y:S04]  /*0620*/  LDS R24, [R3+0x540] ;  /* 0x0005400003187984 */ /* 0x000ee80000000800 */
[----:B------:R-:W-:Y:S04]  /*0630*/  LDS R19, [R3+0x700] ;  /* 0x0007000003137984 */ /* 0x000fe80000000800 */
[----:B------:R-:W-:Y:S04]  /*0640*/  LDS R22, [R3+0xc40] ;  /* 0x000c400003167984 */ /* 0x000fe80000000800 */
[----:B------:R-:W-:Y:S01]  /*0650*/  LDS R21, [R3+0xa80] ;  /* 0x000a800003157984 */ /* 0x000fe20000000800 */
[----:B0-----:R-:W-:Y:S01]  /*0660*/  FFMA R16, R17, R8, RZ ;  /* 0x0000000811107223 */ /* 0x001fe200000000ff */
[----:B-1----:R-:W-:-:S02]  /*0670*/  FFMA R17, R20, R9, RZ ;  /* 0x0000000914117223 */ /* 0x002fc400000000ff */
[----:B------:R-:W-:Y:S01]  /*0680*/  LDS R20, [R3+0x8c0] ;  /* 0x0008c00003147984 */ /* 0x000fe20000000800 */
[----:B--2---:R-:W-:Y:S01]  /*0690*/  FFMA R23, R23, R10, RZ ;  /* 0x0000000a17177223 */ /* 0x004fe200000000ff */
[----:B---3--:R-:W-:Y:S02]  /*06a0*/  FFMA R24, R24, R11, RZ ;  /* 0x0000000b18187223 */ /* 0x008fe400000000ff */
[----:B------:R-:W0:Y:S01]  /*06b0*/  LDS.128 R8, [R4+0x10] ;  /* 0x0000100004087984 */ /* 0x000e220000000c00 */
[----:B------:R-:W-:Y:S01]  /*06c0*/  BAR.SYNC.DEFER_BLOCKING 0x0 ;  /* 0x0000000000007b1d */ /* 0x000fe20000010000 */
[----:B------:R-:W-:-:S06]  /*06d0*/  @!P0 MOV R29, RZ ;  /* 0x000000ff001d8202 */ /* 0x000fcc0000000f00 */
[----:B------:R-:W2:Y:S04]  /*06e0*/  @P0 LDG.E.CONSTANT R29, desc[UR8][R14.64+0x2ad90] ;  /* 0x02ad90080e1d0981 */ /* 0x000ea8000c1e9900 */
[----:B------:R-:W-:Y:S04]  /*06f0*/  @!P0 STS [R2], RZ ;  /* 0x000000ff02008388 */ /* 0x000fe80000000800 */
[----:B------:R-:W-:Y:S04]  /*0700*/  @!P0 STS [R2+0xe00], RZ ;  /* 0x000e00ff02008388 */ /* 0x000fe80000000800 */
[----:B------:R1:W-:Y:S01]  /*0710*/  @P0 STS [R2], R25 ;  /* 0x0000001902000388 */ /* 0x0003e20000000800 */
[----:B0-----:R-:W-:Y:S01]  /*0720*/  FFMA R19, R19, R8, RZ ;  /* 0x0000000813137223 */ /* 0x001fe200000000ff */
[----:B------:R-:W-:Y:S01]  /*0730*/  FFMA R20, R20, R9, RZ ;  /* 0x0000000914147223 */ /* 0x000fe200000000ff */
[----:B------:R-:W-:Y:S01]  /*0740*/  FFMA R22, R22, R11, RZ ;  /* 0x0000000b16167223 */ /* 0x000fe200000000ff */
[----:B------:R0:W-:Y:S01]  /*0750*/  @P0 STS [R2+0xe00], R28 ;  /* 0x000e001c02000388 */ /* 0x0001e20000000800 */
[----:B------:R-:W-:-:S03]  /*0760*/  FFMA R21, R21, R10, RZ ;  /* 0x0000000a15157223 */ /* 0x000fc600000000ff */
[----:B------:R-:W3:Y:S04]  /*0770*/  @P0 LDG.E.CONSTANT R9, desc[UR8][R14.64+0xc390] ;  /* 0x00c390080e090981 */ /* 0x000ee8000c1e9900 */
[----:B------:R-:W4:Y:S04]  /*0780*/  @P0 LDG.E.CONSTANT R11, desc[UR8][R14.64+0x12590] ;  /* 0x012590080e0b0981 */ /* 0x000f28000c1e9900 */
[----:B------:R-:W5:Y:S04]  /*0790*/  @P0 LDG.E.CONSTANT R8, desc[UR8][R14.64+0x18790] ;  /* 0x018790080e080981 */ /* 0x000f68000c1e9900 */
[----:B-1----:R-:W5:Y:S04]  /*07a0*/  @P0 LDG.E.CONSTANT R25, desc[UR8][R14.64+0x1e990] ;  /* 0x01e990080e190981 */ /* 0x002f68000c1e9900 */
[----:B0-----:R-:W5:Y:S04]  /*07b0*/  @P0 LDG.E.CONSTANT R28, desc[UR8][R14.64+0x24b90] ;  /* 0x024b90080e1c0981 */ /* 0x001f68000c1e9900 */
[----:B------:R-:W5:Y:S04]  /*07c0*/  @!P1 LDG.E.CONSTANT R10, desc[UR8][R6.64+0x4] ;  /* 0x00000408060a9981 */ /* 0x000f68000c1e9900 */
[----:B------:R-:W-:Y:S04]  /*07d0*/  @!P0 STS [R2+0x1c00], RZ ;  /* 0x001c00ff02008388 */ /* 0x000fe80000000800 */
[----:B------:R-:W-:Y:S04]  /*07e0*/  @!P0 STS [R2+0x2a00], RZ ;  /* 0x002a00ff02008388 */ /* 0x000fe80000000800 */
[----:B------:R-:W-:Y:S04]  /*07f0*/  @!P0 STS [R2+0x3800], RZ ;  /* 0x003800ff02008388 */ /* 0x000fe80000000800 */
[----:B------:R-:W-:Y:S04]  /*0800*/  @!P0 STS [R2+0x4600], RZ ;  /* 0x004600ff02008388 */ /* 0x000fe80000000800 */
[----:B------:R-:W-:Y:S04]  /*0810*/  @!P0 STS [R2+0x5400], RZ ;  /* 0x005400ff02008388 */ /* 0x000fe80000000800 */
[----:B--2---:R-:W-:Y:S04]  /*0820*/  STS [R2+0x6200], R29 ;  /* 0x0062001d02007388 */ /* 0x004fe80000000800 */
[----:B---3--:R-:W-:Y:S04]  /*0830*/  @P0 STS [R2+0x1c00], R9 ;  /* 0x001c000902000388 */ /* 0x008fe80000000800 */
[----:B----4-:R-:W-:Y:S04]  /*0840*/  @P0 STS [R2+0x2a00], R11 ;  /* 0x002a000b02000388 */ /* 0x010fe80000000800 */
[----:B-----5:R-:W-:Y:S04]  /*0850*/  @P0 STS [R2+0x3800], R8 ;  /* 0x0038000802000388 */ /* 0x020fe80000000800 */
[----:B------:R-:W-:Y:S04]  /*0860*/  @P0 STS [R2+0x4600], R25 ;  /* 0x0046001902000388 */ /* 0x000fe80000000800 */
[----:B------:R-:W-:Y:S04]  /*0870*/  @P0 STS [R2+0x5400], R28 ;  /* 0x0054001c02000388 */ /* 0x000fe80000000800 */
[----:B------:R-:W-:Y:S01]  /*0880*/  @!P1 STS [R18], R10 ;  /* 0x0000000a12009388 */ /* 0x000fe20000000800 */
[----:B------:R-:W-:Y:S06]  /*0890*/  BAR.SYNC.DEFER_BLOCKING 0x0 ;  /* 0x0000000000007b1d */ /* 0x000fec0000010000 */
[----:B------:R-:W-:Y:S04]  /*08a0*/  LDS R25, [R3] ;  /* 0x0000000003197984 */ /* 0x000fe80000000800 */
[----:B------:R-:W0:Y:S04]  /*08b0*/  LDS.128 R8, [R4] ;  /* 0x0000000004087984 */ /* 0x000e280000000c00 */
[----:B------:R-:W-:Y:S01]  /*08c0*/  LDS R15, [R3+0x8c0] ;  /* 0x0008c000030f7984 */ /* 0x000fe20000000800 */
[----:B0-----:R-:W-:-:S03]  /*08d0*/  FFMA R25, R25, R8, R16 ;  /* 0x0000000819197223 */ /* 0x001fc60000000010 */
[----:B------:R-:W0:Y:S04]  /*08e0*/  LDS R8, [R3+0x1c0] ;  /* 0x0001c00003087984 */ /* 0x000e280000000800 */
[----:B------:R-:W1:Y:S01]  /*08f0*/  LDS R16, [R3+0x380] ;  /* 0x0003800003107984 */ /* 0x000e620000000800 */
[----:B0-----:R-:W-:-:S03]  /*0900*/  FFMA R14, R8, R9, R17 ;  /* 0x00000009080e7223 */ /* 0x001fc60000000011 */
[----:B------:R-:W0:Y:S01]  /*0910*/  LDS R17, [R3+0x540] ;  /* 0x0005400003117984 */ /* 0x000e220000000800 */
[----:B-1----:R-:W-:Y:S01]  /*0920*/  FFMA R16, R16, R10, R23 ;  /* 0x0000000a10107223 */ /* 0x002fe20000000017 */
[----:B0-----:R-:W-:Y:S02]  /*0930*/  FFMA R17, R17, R11, R24 ;  /* 0x0000000b11117223 */ /* 0x001fe40000000018 */
[----:B------:R-:W-:Y:S04]  /*0940*/  LDS R24, [R3+0x700] ;  /* 0x0007000003187984 */ /* 0x000fe80000000800 */
[----:B------:R-:W0:Y:S02]  /*0950*/  LDS.128 R8, [R4+0x10] ;  /* 0x0000100004087984 */ /* 0x000e240000000c00 */
[----:B0-----:R-:W-:-:S02]  /*0960*/  FFMA R23, R24, R8, R19 ;  /* 0x0000000818177223 */ /* 0x001fc40000000013 */
[----:B------:R-:W0:Y:S01]  /*0970*/  LDS R8, [R3+0xa80] ;  /* 0x000a800003087984 */ /* 0x000e220000000800 */
[----:B------:R-:W-:-:S03]  /*0980*/  FFMA R15, R15, R9, R20 ;  /* 0x000000090f0f7223 */ /* 0x000fc60000000014 */
[----:B------:R-:W1:Y:S01]  /*0990*/  LDS R9, [R3+0xc40] ;  /* 0x000c400003097984 */ /* 0x000e620000000800 */
[----:B0-----:R-:W-:Y:S02]  /*09a0*/  FFMA R19, R8, R10, R21 ;  /* 0x0000000a08137223 */ /* 0x001fe40000000015 */
[----:B------:R-:W0:Y:S01]  /*09b0*/  S2R R10, SR_TID.X ;  /* 0x00000000000a7919 */ /* 0x000e220000002100 */
[----:B------:R-:W-:Y:S01]  /*09c0*/  LOP3.LUT R8, R27, RZ, R26, 0xfa, !PT ;  /* 0x000000ff1b087212 */ /* 0x000fe200078efa1a */
[----:B------:R-:W-:Y:S03]  /*09d0*/  BAR.SYNC.DEFER_BLOCKING 0x0 ;  /* 0x0000000000007b1d */ /* 0x000fe60000010000 */
[----:B------:R-:W-:Y:S01]  /*09e0*/  ISETP.NE.AND P0, PT, R8, RZ, PT ;  /* 0x000000ff0800720c */ /* 0x000fe20003f05270 */
[----:B------:R-:W-:Y:S02]  /*09f0*/  HFMA2 R21, -RZ, RZ, 0, 0 ;  /* 0x00000000ff157431 */ /* 0x000fe400000001ff */
[----:B-1----:R-:W-:Y:S01]  /*0a00*/  FFMA R20, R9, R11, R22 ;  /* 0x0000000b09147223 */ /* 0x002fe20000000016 */
[----:B------:R-:W-:Y:S09]  /*0a10*/  BSSY.RECONVERGENT B0, `(.L_x_0) ;  /* 0x000002e000007945 */ /* 0x000ff20003800200 */
[----:B------:R1:W-:Y:S04]  /*0a20*/  @!P0 STS [R2], RZ ;  /* 0x000000ff02008388 */ /* 0x0003e80000000800 */
[----:B------:R1:W-:Y:S04]  /*0a30*/  @!P0 STS [R2+0xe00], RZ ;  /* 0x000e00ff02008388 */ /* 0x0003e80000000800 */
[----:B------:R1:W-:Y:S04]  /*0a40*/  @!P0 STS [R2+0x1c00], RZ ;  /* 0x001c00ff02008388 */ /* 0x0003e80000000800 */
[----:B------:R1:W-:Y:S04]  /*0a50*/  @!P0 STS [R2+0x2a00], RZ ;  /* 0x002a00ff02008388 */ /* 0x0003e80000000800 */
[----:B------:R1:W-:Y:S04]  /*0a60*/  @!P0 STS [R2+0x3800], RZ ;  /* 0x003800ff02008388 */ /* 0x0003e80000000800 */
[----:B------:R1:W-:Y:S04]  /*0a70*/  @!P0 STS [R2+0x4600], RZ ;  /* 0x004600ff02008388 */ /* 0x0003e80000000800 */
[----:B------:R1:W-:Y:S01]  /*0a80*/  @!P0 STS [R2+0x5400], RZ ;  /* 0x005400ff02008388 */ /* 0x0003e20000000800 */
[----:B0-----:R-:W-:-:S05]  /*0a90*/  LOP3.LUT R10, R10, 0xffff, RZ, 0xc0, !PT ;  /* 0x0000ffff0a0a7812 */ /* 0x001fca00078ec0ff */
[----:B------:R-:W-:-:S05]  /*0aa0*/  IMAD R10, R10, 0x493, RZ ;  /* 0x000004930a0a7824 */ /* 0x000fca00078e02ff */
[----:B------:R-:W-:Y:S01]  /*0ab0*/  SHF.R.U32.HI R10, RZ, 0x11, R10 ;  /* 0x00000011ff0a7819 */ /* 0x000fe2000001160a */
[----:B-1----:R-:W-:Y:S06]  /*0ac0*/  @!P0 BRA `(.L_x_1) ;  /* 0x0000000000888947 */ /* 0x002fec0003800000 */
[----:B------:R-:W-:Y:S01]  /*0ad0*/  LOP3.LUT R8, R12, 0xffff, RZ, 0xc0, !PT ;  /* 0x0000ffff0c087812 */ /* 0x000fe200078ec0ff */
[----:B------:R-:W0:Y:S01]  /*0ae0*/  LDC.64 R28, c[0x0][0x380] ;  /* 0x0000e000ff1c7b82 */ /* 0x000e220000000a00 */
[----:B------:R-:W-:Y:S01]  /*0af0*/  IMAD R10, R10, 0x310, RZ ;  /* 0x000003100a0a7824 */ /* 0x000fe200078e02ff */
[----:B------:R-:W-:Y:S02]  /*0b00*/  MOV R11, RZ ;  /* 0x000000ff000b7202 */ /* 0x000fe40000000f00 */
[----:B------:R-:W-:-:S13]  /*0b10*/  ISETP.GT.U32.AND P0, PT, R8, 0x1a, PT ;  /* 0x0000001a0800780c */ /* 0x000fda0003f04070 */
[----:B------:R-:W-:-:S04]  /*0b20*/  @!P0 IADD3 R8, PT, PT, R10, R5, R0 ;  /* 0x000000050a088210 */ /* 0x000fc80007ffe000 */
[----:B------:R-:W-:-:S05]  /*0b30*/  @!P0 IADD3 R8, PT, PT, R8, -0x1b, RZ ;  /* 0xffffffe508088810 */ /* 0x000fca0007ffe0ff */
[----:B0-----:R-:W-:Y:S01]  /*0b40*/  @!P0 IMAD.WIDE R8, R8, 0x4, R28 ;  /* 0x0000000408088825 */ /* 0x001fe200078e021c */
[----:B------:R-:W-:-:S04]  /*0b50*/  IADD3 R29, PT, PT, R0, R5, RZ ;  /* 0x00000005001d7210 */ /* 0x000fc80007ffe0ff */
[----:B------:R-:W-:Y:S01]  /*0b60*/  IADD3 R10, P2, PT, R10, R29, RZ ;  /* 0x0000001d0a0a7210 */ /* 0x000fe20007f5e0ff */
[----:B------:R0:W2:Y:S03]  /*0b70*/  @!P0 LDG.E.CONSTANT R11, desc[UR8][R8.64] ;  /* 0x00000008080b8981 */ /* 0x0000a6000c1e9900 */
[----:B------:R-:W-:Y:S02]  /*0b80*/  IADD3.X R29, PT, PT, RZ, R13, RZ, P2, !PT ;  /* 0x0000000dff1d7210 */ /* 0x000fe400017fe4ff */
[----:B0-----:R-:W-:-:S04]  /*0b90*/  LEA R8, P2, R10, UR10, 0x2 ;  /* 0x0000000a0a087c11 */ /* 0x001fc8000f8410ff */
[----:B------:R-:W-:Y:S02]  /*0ba0*/  LEA.HI.X R9, R10, UR11, R29, 0x2, P2 ;  /* 0x0000000b0a097c11 */ /* 0x000fe400090f141d */
[----:B------:R-:W-:Y:S02]  /*0bb0*/  MOV R29, RZ ;  /* 0x000000ff001d7202 */ /* 0x000fe40000000f00 */
[----:B------:R-:W-:Y:S01]  /*0bc0*/  MOV R10, RZ ;  /* 0x000000ff000a7202 */ /* 0x000fe20000000f00 */
[----:B------:R0:W5:Y:S04]  /*0bd0*/  @!P0 LDG.E.CONSTANT R21, desc[UR8][R8.64+0x2ad94] ;  /* 0x02ad940808158981 */ /* 0x000168000c1e9900 */
[----:B------:R-:W3:Y:S01]  /*0be0*/  @!P0 LDG.E.CONSTANT R29, desc[UR8][R8.64+0x6194] ;  /* 0x00619408081d8981 */ /* 0x000ee2000c1e9900 */
[----:B------:R-:W-:-:S02]  /*0bf0*/  MOV R22, RZ ;  /* 0x000000ff00167202 */ /* 0x000fc40000000f00 */
[----:B------:R-:W-:Y:S01]  /*0c00*/  MOV R24, RZ ;  /* 0x000000ff00187202 */ /* 0x000fe20000000f00 */
[----:B------:R-:W4:Y:S04]  /*0c10*/  @!P0 LDG.E.CONSTANT R10, desc[UR8][R8.64+0xc394] ;  /* 0x00c39408080a8981 */ /* 0x000f28000c1e9900 */
[----:B------:R-:W4:Y:S04]  /*0c20*/  @!P0 LDG.E.CONSTANT R22, desc[UR8][R8.64+0x12594] ;  /* 0x0125940808168981 */ /* 0x000f28000c1e9900 */
[----:B------:R-:W4:Y:S04]  /*0c30*/  @!P0 LDG.E.CONSTANT R24, desc[UR8][R8.64+0x1e994] ;  /* 0x01e9940808188981 */ /* 0x000f28000c1e9900 */
[----:B--2---:R1:W-:Y:S02]  /*0c40*/  STS [R2], R11 ;  /* 0x0000000b02007388 */ /* 0x0043e40000000800 */
[----:B-1----:R-:W-:-:S06]  /*0c50*/  MOV R11, RZ ;  /* 0x000000ff000b7202 */ /* 0x002fcc0000000f00 */
[----:B------:R-:W2:Y:S04]  /*0c60*/  @!P0 LDG.E.CONSTANT R11, desc[UR8][R8.64+0x18794] ;  /* 0x01879408080b8981 */ /* 0x000ea8000c1e9900 */
[----:B---3--:R1:W-:Y:S02]  /*0c70*/  STS [R2+0xe00], R29 ;  /* 0x000e001d02007388 */ /* 0x0083e40000000800 */
[----:B-1----:R-:W-:-:S06]  /*0c80*/  MOV R29, RZ ;  /* 0x000000ff001d7202 */ /* 0x002fcc0000000f00 */
[----:B------:R-:W3:Y:S04]  /*0c90*/  @!P0 LDG.E.CONSTANT R29, desc[UR8][R8.64+0x24b94] ;  /* 0x024b9408081d8981 */ /* 0x000ee8000c1e9900 */
[----:B----4-:R0:W-:Y:S04]  /*0ca0*/  STS [R2+0x1c00], R10 ;  /* 0x001c000a02007388 */ /* 0x0101e80000000800 */
[----:B------:R0:W-:Y:S04]  /*0cb0*/  STS [R2+0x2a00], R22 ;  /* 0x002a001602007388 */ /* 0x0001e80000000800 */
[----:B------:R0:W-:Y:S04]  /*0cc0*/  STS [R2+0x4600], R24 ;  /* 0x0046001802007388 */ /* 0x0001e80000000800 */
[----:B--2---:R0:W-:Y:S04]  /*0cd0*/  STS [R2+0x3800], R11 ;  /* 0x0038000b02007388 */ /* 0x0041e80000000800 */
[----:B---3--:R0:W-:Y:S02]  /*0ce0*/  STS [R2+0x5400], R29 ;  /* 0x0054001d02007388 */ /* 0x0081e40000000800 */
.L_x_1:
[----:B------:R-:W-:Y:S05]  /*0cf0*/  BSYNC.RECONVERGENT B0 ;  /* 0x0000000000007941 */ /* 0x000fea0003800200 */
.L_x_0:
[----:B0-----:R-:W2:Y:S01]  /*0d00*/  @!P1 LDG.E.CONSTANT R29, desc[UR8][R6.64+0x8] ;  /* 0x00000808061d9981 */ /* 0x001ea2000c1e9900 */
[----:B------:R-:W-:Y:S03]  /*0d10*/  BSSY.RECONVERGENT B0, `(.L_x_2) ;  /* 0x000003f000007945 */ /* 0x000fe60003800200 */
[----:B-----5:R-:W-:Y:S04]  /*0d20*/  STS [R2+0x6200], R21 ;  /* 0x0062001502007388 */ /* 0x020fe80000000800 */
[----:B--2---:R-:W-:Y:S01]  /*0d30*/  @!P1 STS [R18], R29 ;  /* 0x0000001d12009388 */ /* 0x004fe20000000800 */
[----:B------:R-:W-:Y:S06]  /*0d40*/  BAR.SYNC.DEFER_BLOCKING 0x0 ;  /* 0x0000000000007b1d */ /* 0x000fec0000010000 */
[----:B------:R-:W-:Y:S04]  /*0d50*/  LDS R22, [R3] ;  /* 0x0000000003167984 */ /* 0x000fe80000000800 */
[----:B------:R-:W0:Y:S02]  /*0d60*/  LDS.128 R8, [R4] ;  /* 0x0000000004087984 */ /* 0x000e240000000c00 */
[----:B0-----:R-:W-:-:S02]  /*0d70*/  FFMA R25, R22, R8, R25 ;  /* 0x0000000816197223 */ /* 0x001fc40000000019 */
[----:B------:R-:W0:Y:S04]  /*0d80*/  LDS R8, [R3+0x1c0] ;  /* 0x0001c00003087984 */ /* 0x000e280000000800 */
[----:B------:R-:W-:Y:S01]  /*0d90*/  LDS R22, [R3+0x700] ;  /* 0x0007000003167984 */ /* 0x000fe20000000800 */
[----:B0-----:R-:W-:-:S03]  /*0da0*/  FFMA R14, R8, R9, R14 ;  /* 0x00000009080e7223 */ /* 0x001fc6000000000e */
[----:B------:R-:W0:Y:S04]  /*0db0*/  LDS R9, [R3+0x380] ;  /* 0x0003800003097984 */ /* 0x000e280000000800 */
[----:B------:R-:W1:Y:S01]  /*0dc0*/  LDS R8, [R3+0x540] ;  /* 0x0005400003087984 */ /* 0x000e620000000800 */
[----:B0-----:R-:W-:Y:S01]  /*0dd0*/  FFMA R16, R9, R10, R16 ;  /* 0x0000000a09107223 */ /* 0x001fe20000000010 */
[----:B-1----:R-:W-:Y:S02]  /*0de0*/  FFMA R17, R8, R11, R17 ;  /* 0x0000000b08117223 */ /* 0x002fe40000000011 */
[----:B------:R-:W0:Y:S02]  /*0df0*/  LDS.128 R8, [R4+0x10] ;  /* 0x0000100004087984 */ /* 0x000e240000000c00 */
[----:B0-----:R-:W-:-:S02]  /*0e00*/  FFMA R23, R22, R8, R23 ;  /* 0x0000000816177223 */ /* 0x001fc40000000017 */
[----:B------:R-:W0:Y:S04]  /*0e10*/  LDS R8, [R3+0x8c0] ;  /* 0x0008c00003087984 */ /* 0x000e280000000800 */
[----:B------:R-:W1:Y:S01]  /*0e20*/  LDS R22, [R3+0xa80] ;  /* 0x000a800003167984 */ /* 0x000e620000000800 */
[----:B0-----:R-:W-:Y:S01]  /*0e30*/  FFMA R15, R8, R9, R15 ;  /* 0x00000009080f7223 */ /* 0x001fe2000000000f */
[----:B------:R-:W-:Y:S02]  /*0e40*/  PRMT R8, R12, 0x9910, RZ ;  /* 0x000099100c087816 */ /* 0x000fe400000000ff */
[----:B------:R-:W0:Y:S01]  /*0e50*/  LDS R9, [R3+0xc40] ;  /* 0x000c400003097984 */ /* 0x000e220000000800 */
[----:B-1----:R-:W-:Y:S01]  /*0e60*/  FFMA R22, R22, R10, R19 ;  /* 0x0000000a16167223 */ /* 0x002fe20000000013 */
[----:B------:R-:W-:Y:S01]  /*0e70*/  BAR.SYNC.DEFER_BLOCKING 0x0 ;  /* 0x0000000000007b1d */ /* 0x000fe20000010000 */
[----:B------:R-:W-:-:S05]  /*0e80*/  ISETP.NE.AND P3, PT, R8, RZ, PT ;  /* 0x000000ff0800720c */ /* 0x000fca0003f65270 */
[----:B------:R-:W1:Y:S08]  /*0e90*/  S2R R10, SR_TID.X ;  /* 0x00000000000a7919 */ /* 0x000e700000002100 */
[----:B------:R-:W-:Y:S01]  /*0ea0*/  @!P3 MOV R21, RZ ;  /* 0x000000ff0015b202 */ /* 0x000fe20000000f00 */
[----:B------:R2:W-:Y:S04]  /*0eb0*/  @!P3 STS [R2], RZ ;  /* 0x000000ff0200b388 */ /* 0x0005e80000000800 */
[----:B------:R2:W-:Y:S04]  /*0ec0*/  @!P3 STS [R2+0xe00], RZ ;  /* 0x000e00ff0200b388 */ /* 0x0005e80000000800 */
[----:B------:R2:W-:Y:S04]  /*0ed0*/  @!P3 STS [R2+0x1c00], RZ ;  /* 0x001c00ff0200b388 */ /* 0x0005e80000000800 */
[----:B------:R2:W-:Y:S01]  /*0ee0*/  @!P3 STS [R2+0x2a00], RZ ;  /* 0x002a00ff0200b388 */ /* 0x0005e20000000800 */
[----:B0-----:R-:W-:-:S03]  /*0ef0*/  FFMA R20, R9, R11, R20 ;  /* 0x0000000b09147223 */ /* 0x001fc60000000014 */
[----:B------:R2:W-:Y:S01]  /*0f00*/  @!P3 STS [R2+0x3800], RZ ;  /* 0x003800ff0200b388 */ /* 0x0005e20000000800 */
[----:B-1----:R-:W-:-:S03]  /*0f10*/  LOP3.LUT R10, R10, 0xffff, RZ, 0xc0, !PT ;  /* 0x0000ffff0a0a7812 */ /* 0x002fc600078ec0ff */
[----:B------:R2:W-:Y:S02]  /*0f20*/  @!P3 STS [R2+0x4600], RZ ;  /* 0x004600ff0200b388 */ /* 0x0005e40000000800 */
[----:B------:R-:W-:Y:S02]  /*0f30*/  IMAD R10, R10, 0x493, RZ ;  /* 0x000004930a0a7824 */ /* 0x000fe400078e02ff */
[----:B------:R2:W-:Y:S03]  /*0f40*/  @!P3 STS [R2+0x5400], RZ ;  /* 0x005400ff0200b388 */ /* 0x0005e60000000800 */
[----:B------:R-:W-:Y:S01]  /*0f50*/  SHF.R.U32.HI R19, RZ, 0x11, R10 ;  /* 0x00000011ff137819 */ /* 0x000fe2000001160a */
[----:B------:R-:W-:Y:S06]  /*0f60*/  @!P3 BRA `(.L_x_3) ;  /* 0x000000000064b947 */ /* 0x000fec0003800000 */
[----:B------:R-:W0:Y:S01]  /*0f70*/  LDC.64 R28, c[0x0][0x380] ;  /* 0x0000e000ff1c7b82 */ /* 0x000e220000000a00 */
[----:B------:R-:W-:-:S05]  /*0f80*/  IMAD R10, R19, 0x310, RZ ;  /* 0x00000310130a7824 */ /* 0x000fca00078e02ff */
[----:B------:R-:W-:-:S04]  /*0f90*/  IADD3 R8, PT, PT, R10, R5, R0 ;  /* 0x000000050a087210 */ /* 0x000fc80007ffe000 */
[----:B------:R-:W-:-:S05]  /*0fa0*/  IADD3 R8, PT, PT, R8, -0x1b, RZ ;  /* 0xffffffe508087810 */ /* 0x000fca0007ffe0ff */
[----:B0-----:R-:W-:-:S05]  /*0fb0*/  IMAD.WIDE R8, R8, 0x4, R28 ;  /* 0x0000000408087825 */ /* 0x001fca00078e021c */
[----:B------:R0:W3:Y:S01]  /*0fc0*/  LDG.E.CONSTANT R11, desc[UR8][R8.64+0x68] ;  /* 0x00006808080b7981 */ /* 0x0000e2000c1e9900 */
[----:B------:R-:W-:-:S04]  /*0fd0*/  IADD3 R21, PT, PT, R0, R5, RZ ;  /* 0x0000000500157210 */ /* 0x000fc80007ffe0ff */
[----:B------:R-:W-:-:S04]  /*0fe0*/  IADD3 R10, P0, PT, R10, R21, RZ ;  /* 0x000000150a0a7210 */ /* 0x000fc80007f1e0ff */
[----:B------:R-:W-:Y:S02]  /*0ff0*/  IADD3.X R13, PT, PT, RZ, R13, RZ, P0, !PT ;  /* 0x0000000dff0d7210 */ /* 0x000fe400007fe4ff */
[----:B0-----:R-:W-:-:S04]  /*1000*/  LEA R8, P0, R10, UR10, 0x2 ;  /* 0x0000000a0a087c11 */ /* 0x001fc8000f8010ff */
[----:B------:R-:W-:-:S05]  /*1010*/  LEA.HI.X R9, R10, UR11, R13, 0x2, P0 ;  /* 0x0000000b0a097c11 */ /* 0x000fca00080f140d */
[----:B------:R-:W4:Y:S04]  /*1020*/  LDG.E.CONSTANT R13, desc[UR8][R8.64+0x61fc] ;  /* 0x0061fc08080d7981 */ /* 0x000f28000c1e9900 */
[----:B------:R-:W2:Y:S04]  /*1030*/  LDG.E.CONSTANT R29, desc[UR8][R8.64+0xc3fc] ;  /* 0x00c3fc08081d7981 */ /* 0x000ea8000c1e9900 */
[----:B------:R-:W2:Y:S04]  /*1040*/  LDG.E.CONSTANT R10, desc[UR8][R8.64+0x125fc] ;  /* 0x0125fc08080a7981 */ /* 0x000ea8000c1e9900 */
[----:B------:R-:W2:Y:S04]  /*1050*/  LDG.E.CONSTANT R24, desc[UR8][R8.64+0x187fc] ;  /* 0x0187fc0808187981 */ /* 0x000ea8000c1e9900 */
[----:B------:R-:W2:Y:S04]  /*1060*/  LDG.E.CONSTANT R28, desc[UR8][R8.64+0x1e9fc] ;  /* 0x01e9fc08081c7981 */ /* 0x000ea8000c1e9900 */
[----:B------:R0:W5:Y:S04]  /*1070*/  LDG.E.CONSTANT R21, desc[UR8][R8.64+0x2adfc] ;  /* 0x02adfc0808157981 */ /* 0x000168000c1e9900 */
[----:B---3--:R1:W-:Y:S04]  /*1080*/  STS [R2], R11 ;  /* 0x0000000b02007388 */ /* 0x0083e80000000800 */
[----:B-1----:R-:W3:Y:S04]  /*1090*/  LDG.E.CONSTANT R11, desc[UR8][R8.64+0x24bfc] ;  /* 0x024bfc08080b7981 */ /* 0x002ee8000c1e9900 */
[----:B----4-:R0:W-:Y:S04]  /*10a0*/  STS [R2+0xe00], R13 ;  /* 0x000e000d02007388 */ /* 0x0101e80000000800 */
[----:B--2---:R0:W-:Y:S04]  /*10b0*/  STS [R2+0x1c00], R29 ;  /* 0x001c001d02007388 */ /* 0x0041e80000000800 */
[----:B------:R0:W-:Y:S04]  /*10c0*/  STS [R2+0x2a00], R10 ;  /* 0x002a000a02007388 */ /* 0x0001e80000000800 */
[----:B------:R0:W-:Y:S04]  /*10d0*/  STS [R2+0x3800], R24 ;  /* 0x0038001802007388 */ /* 0x0001e80000000800 */
[----:B------:R0:W-:Y:S04]  /*10e0*/  STS [R2+0x4600], R28 ;  /* 0x0046001c02007388 */ /* 0x0001e80000000800 */
[----:B---3--:R0:W-:Y:S02]  /*10f0*/  STS [R2+0x5400], R11 ;  /* 0x0054000b02007388 */ /* 0x0081e40000000800 */
.L_x_3:
[----:B------:R-:W-:Y:S05]  /*1100*/  BSYNC.RECONVERGENT B0 ;  /* 0x0000000000007941 */ /* 0x000fea0003800200 */
.L_x_2:
[----:B0-----:R-:W3:Y:S01]  /*1110*/  @!P1 LDG.E.CONSTANT R13, desc[UR8][R6.64+0xc] ;  /* 0x00000c08060d9981 */ /* 0x001ee2000c1e9900 */
[----:B------:R-:W-:-:S03]  /*1120*/  IMAD R28, R19, 0x310, RZ ;  /* 0x00000310131c7824 */ /* 0x000fc600078e02ff */
[----:B-----5:R-:W-:Y:S02]  /*1130*/  STS [R2+0x6200], R21 ;  /* 0x0062001502007388 */ /* 0x020fe40000000800 */
[----:B------:R-:W-:Y:S02]  /*1140*/  IADD3 R28, PT, PT, R28, R5, R0 ;  /* 0x000000051c1c7210 */ /* 0x000fe40007ffe000 */
[----:B---3--:R-:W-:Y:S01]  /*1150*/  @!P1 STS [R18], R13 ;  /* 0x0000000d12009388 */ /* 0x008fe20000000800 */
[----:B------:R-:W-:Y:S06]  /*1160*/  BAR.SYNC.DEFER_BLOCKING 0x0 ;  /* 0x0000000000007b1d */ /* 0x000fec0000010000 */
[----:B------:R-:W-:Y:S04]  /*1170*/  LDS R0, [R3] ;  /* 0x0000000003007984 */ /* 0x000fe80000000800 */
[----:B------:R-:W0:Y:S04]  /*1180*/  LDS.128 R8, [R4] ;  /* 0x0000000004087984 */ /* 0x000e280000000c00 */
[----:B------:R-:W1:Y:S04]  /*1190*/  LDS R5, [R3+0x1c0] ;  /* 0x0001c00003057984 */ /* 0x000e680000000800 */
[----:B------:R-:W-:Y:S01]  /*11a0*/  LDS R13, [R3+0xa80] ;  /* 0x000a8000030d7984 */ /* 0x000fe20000000800 */
[----:B0-----:R-:W-:-:S03]  /*11b0*/  FFMA R0, R0, R8, R25 ;  /* 0x0000000800007223 */ /* 0x001fc60000000019 */
[----:B------:R-:W0:Y:S01]  /*11c0*/  LDS R8, [R3+0x540] ;  /* 0x0005400003087984 */ /* 0x000e220000000800 */
[----:B-1----:R-:W-:-:S03]  /*11d0*/  FFMA R14, R5, R9, R14 ;  /* 0x00000009050e7223 */ /* 0x002fc6000000000e */
[----:B------:R-:W1:Y:S01]  /*11e0*/  LDS R5, [R3+0x380] ;  /* 0x0003800003057984 */ /* 0x000e620000000800 */
[----:B0-----:R-:W-:Y:S01]  /*11f0*/  FFMA R21, R8, R11, R17 ;  /* 0x0000000b08157223 */ /* 0x001fe20000000011 */
[----:B-1----:R-:W-:Y:S02]  /*1200*/  FFMA R5, R5, R10, R16 ;  /* 0x0000000a05057223 */ /* 0x002fe40000000010 */
[----:B------:R-:W-:Y:S04]  /*1210*/  LDS R16, [R3+0x700] ;  /* 0x0007000003107984 */ /* 0x000fe80000000800 */
[----:B------:R-:W0:Y:S02]  /*1220*/  LDS.128 R8, [R4+0x10] ;  /* 0x0000100004087984 */ /* 0x000e240000000c00 */
[----:B0-----:R-:W-:Y:S01]  /*1230*/  FFMA R25, R16, R8, R23 ;  /* 0x0000000810197223 */ /* 0x001fe20000000017 */
[----:B------:R-:W-:Y:S01]  /*1240*/  FFMA R13, R13, R10, R22 ;  /* 0x0000000a0d0d7223 */ /* 0x000fe20000000016 */
[----:B------:R-:W0:Y:S01]  /*1250*/  LDC.64 R16, c[0x0][0x380] ;  /* 0x0000e000ff107b82 */ /* 0x000e220000000a00 */
[----:B------:R-:W1:Y:S01]  /*1260*/  LDS R8, [R3+0x8c0] ;  /* 0x0008c00003087984 */ /* 0x000e620000000800 */
[----:B0-----:R-:W-:-:S05]  /*1270*/  IMAD.WIDE.U32 R16, R28, 0x4, R16 ;  /* 0x000000041c107825 */ /* 0x001fca00078e0010 */
[----:B------:R-:W3:Y:S04]  /*1280*/  LDG.E.CONSTANT R23, desc[UR8][R16.64+0xc400] ;  /* 0x00c4000810177981 */ /* 0x000ee8000c1e9900 */
[----:B------:R-:W4:Y:S04]  /*1290*/  LDG.E.CONSTANT R29, desc[UR8][R16.64+0x12600] ;  /* 0x01260008101d7981 */ /* 0x000f28000c1e9900 */
[----:B------:R-:W2:Y:S01]  /*12a0*/  LDG.E.CONSTANT R22, desc[UR8][R16.64+0x18800] ;  /* 0x0188000810167981 */ /* 0x000ea2000c1e9900 */
[----:B-1----:R-:W-:-:S03]  /*12b0*/  FFMA R15, R8, R9, R15 ;  /* 0x00000009080f7223 */ /* 0x002fc6000000000f */
[----:B------:R-:W2:Y:S04]  /*12c0*/  LDG.E.CONSTANT R24, desc[UR8][R16.64+0x1ea00] ;  /* 0x01ea000810187981 */ /* 0x000ea8000c1e9900 */
[----:B------:R-:W0:Y:S01]  /*12d0*/  LDS R9, [R3+0xc40] ;  /* 0x000c400003097984 */ /* 0x000e220000000800 */
[----:B------:R-:W-:Y:S06]  /*12e0*/  BAR.SYNC.DEFER_BLOCKING 0x0 ;  /* 0x0000000000007b1d */ /* 0x000fec0000010000 */
[----:B------:R-:W2:Y:S01]  /*12f0*/  @!P1 LDG.E.CONSTANT R8, desc[UR8][R6.64+0x10] ;  /* 0x0000100806089981 */ /* 0x000ea2000c1e9900 */
[----:B0-----:R-:W-:-:S03]  /*1300*/  FFMA R20, R9, R11, R20 ;  /* 0x0000000b09147223 */ /* 0x001fc60000000014 */
[----:B------:R-:W2:Y:S04]  /*1310*/  LDG.E.CONSTANT R9, desc[UR8][R16.64] ;  /* 0x0000000810097981 */ /* 0x000ea8000c1e9900 */
[----:B------:R-:W2:Y:S04]  /*1320*/  LDG.E.CONSTANT R11, desc[UR8][R16.64+0x6200] ;  /* 0x00620008100b7981 */ /* 0x000ea8000c1e9900 */
[----:B---3--:R0:W-:Y:S04]  /*1330*/  STS [R2+0x1c00], R23 ;  /* 0x001c001702007388 */ /* 0x0081e80000000800 */
[----:B----4-:R1:W-:Y:S04]  /*1340*/  STS [R2+0x2a00], R29 ;  /* 0x002a001d02007388 */ /* 0x0103e80000000800 */
[----:B0-----:R-:W3:Y:S04]  /*1350*/  LDG.E.CONSTANT R23, desc[UR8][R16.64+0x24c00] ;  /* 0x024c000810177981 */ /* 0x001ee8000c1e9900 */
[----:B-1----:R-:W4:Y:S01]  /*1360*/  LDG.E.CONSTANT R29, desc[UR8][R16.64+0x2ae00] ;  /* 0x02ae0008101d7981 */ /* 0x002f22000c1e9900 */
[----:B------:R-:W-:-:S04]  /*1370*/  LOP3.LUT R12, R12, 0xffff, RZ, 0xc0, !PT ;  /* 0x0000ffff0c0c7812 */ /* 0x000fc800078ec0ff */
[----:B------:R-:W-:-:S13]  /*1380*/  ISETP.GE.U32.AND P0, PT, R12, 0x1b, PT ;  /* 0x0000001b0c00780c */ /* 0x000fda0003f06070 */
[----:B------:R-:W4:Y:S04]  /*1390*/  @!P0 LDG.E.CONSTANT R12, desc[UR8][R16.64+0x4] ;  /* 0x00000408100c8981 */ /* 0x000f28000c1e9900 */
[----:B--2---:R0:W-:Y:S04]  /*13a0*/  STS [R2+0x3800], R22 ;  /* 0x0038001602007388 */ /* 0x0041e80000000800 */
[----:B------:R1:W-:Y:S04]  /*13b0*/  STS [R2+0x4600], R24 ;  /* 0x0046001802007388 */ /* 0x0003e80000000800 */
[----:B0-----:R-:W2:Y:S04]  /*13c0*/  @!P0 LDG.E.CONSTANT R22, desc[UR8][R16.64+0x6204] ;  /* 0x0062040810168981 */ /* 0x001ea8000c1e9900 */
[----:B-1----:R-:W2:Y:S04]  /*13d0*/  @!P0 LDG.E.CONSTANT R24, desc[UR8][R16.64+0xc404] ;  /* 0x00c4040810188981 */ /* 0x002ea8000c1e9900 */
[----:B------:R-:W-:Y:S04]  /*13e0*/  STS [R2], R9 ;  /* 0x0000000902007388 */ /* 0x000fe80000000800 */
[----:B------:R-:W-:Y:S04]  /*13f0*/  STS [R2+0xe00], R11 ;  /* 0x000e000b02007388 */ /* 0x000fe80000000800 */
[----:B---3--:R-:W-:Y:S04]  /*1400*/  STS [R2+0x5400], R23 ;  /* 0x0054001702007388 */ /* 0x008fe80000000800 */
[----:B----4-:R-:W-:Y:S04]  /*1410*/  STS [R2+0x6200], R29 ;  /* 0x0062001d02007388 */ /* 0x010fe80000000800 */
[----:B------:R-:W-:Y:S01]  /*1420*/  @!P1 STS [R18], R8 ;  /* 0x0000000812009388 */ /* 0x000fe20000000800 */
[----:B------:R-:W-:Y:S06]  /*1430*/  BAR.SYNC.DEFER_BLOCKING 0x0 ;  /* 0x0000000000007b1d */ /* 0x000fec0000010000 */
[----:B------:R-:W-:Y:S04]  /*1440*/  LDS R23, [R3] ;  /* 0x0000000003177984 */ /* 0x000fe80000000800 */
[----:B------:R-:W0:Y:S04]  /*1450*/  LDS.128 R8, [R4] ;  /* 0x0000000004087984 */ /* 0x000e280000000c00 */
[----:B------:R-:W-:Y:S01]  /*1460*/  LDS R29, [R3+0x1c0] ;  /* 0x0001c000031d7984 */ /* 0x000fe20000000800 */
[----:B0-----:R-:W-:-:S03]  /*1470*/  FFMA R0, R23, R8, R0 ;  /* 0x0000000817007223 */ /* 0x001fc60000000000 */
[----:B------:R-:W0:Y:S02]  /*1480*/  LDS R8, [R3+0x380] ;  /* 0x0003800003087984 */ /* 0x000e240000000800 */
[----:B0-----:R-:W-:Y:S02]  /*1490*/  FFMA R23, R8, R10, R5 ;  /* 0x0000000a08177223 */ /* 0x001fe40000000005 */
[----:B------:R-:W0:Y:S01]  /*14a0*/  LDS R8, [R3+0x540] ;  /* 0x0005400003087984 */ /* 0x000e220000000800 */
[----:B------:R-:W-:-:S03]  /*14b0*/  FFMA R14, R29, R9, R14 ;  /* 0x000000091d0e7223 */ /* 0x000fc6000000000e */
[----:B------:R-:W-:Y:S04]  /*14c0*/  LDS R5, [R3+0x700] ;  /* 0x0007000003057984 */ /* 0x000fe80000000800 */
[----:B------:R-:W3:Y:S01]  /*14d0*/  @!P0 LDG.E.CONSTANT R29, desc[UR8][R16.64+0x18804] ;  /* 0x01880408101d8981 */ /* 0x000ee2000c1e9900 */
[----:B0-----:R-:W-:-:S03]  /*14e0*/  FFMA R21, R8, R11, R21 ;  /* 0x0000000b08157223 */ /* 0x001fc60000000015 */
[----:B------:R-:W0:Y:S02]  /*14f0*/  LDS.128 R8, [R4+0x10] ;  /* 0x0000100004087984 */ /* 0x000e240000000c00 */
[----:B0-----:R-:W-:Y:S02]  /*1500*/  FFMA R5, R5, R8, R25 ;  /* 0x0000000805057223 */ /* 0x001fe40000000019 */
[----:B------:R-:W0:Y:S01]  /*1510*/  LDS R8, [R3+0x8c0] ;  /* 0x0008c00003087984 */ /* 0x000e220000000800 */
[----:B------:R-:W-:-:S06]  /*1520*/  @P0 MOV R25, RZ ;  /* 0x000000ff00190202 */ /* 0x000fcc0000000f00 */
[----:B------:R-:W4:Y:S01]  /*1530*/  @!P0 LDG.E.CONSTANT R25, desc[UR8][R16.64+0x2ae04] ;  /* 0x02ae040810198981 */ /* 0x000f22000c1e9900 */
[----:B0-----:R-:W-:-:S03]  /*1540*/  FFMA R15, R8, R9, R15 ;  /* 0x00000009080f7223 */ /* 0x001fc6000000000f */
[----:B------:R-:W0:Y:S04]  /*1550*/  LDS R8, [R3+0xa80] ;  /* 0x000a800003087984 */ /* 0x000e280000000800 */
[----:B------:R-:W1:Y:S01]  /*1560*/  LDS R9, [R3+0xc40] ;  /* 0x000c400003097984 */ /* 0x000e620000000800 */
[----:B------:R-:W-:Y:S06]  /*1570*/  BAR.SYNC.DEFER_BLOCKING 0x0 ;  /* 0x0000000000007b1d */ /* 0x000fec0000010000 */
[----:B------:R-:W-:Y:S04]  /*1580*/  @P0 STS [R2], RZ ;  /* 0x000000ff02000388 */ /* 0x000fe80000000800 */
[----:B------:R2:W-:Y:S01]  /*1590*/  @!P0 STS [R2], R12 ;  /* 0x0000000c02008388 */ /* 0x0005e20000000800 */
[----:B0-----:R-:W-:-:S03]  /*15a0*/  FFMA R13, R8, R10, R13 ;  /* 0x0000000a080d7223 */ /* 0x001fc6000000000d */
[----:B------:R-:W4:Y:S01]  /*15b0*/  @!P0 LDG.E.CONSTANT R8, desc[UR8][R16.64+0x24c04] ;  /* 0x024c040810088981 */ /* 0x000f22000c1e9900 */
[----:B-1----:R-:W-:-:S03]  /*15c0*/  FFMA R20, R9, R11, R20 ;  /* 0x0000000b09147223 */ /* 0x002fc60000000014 */
[----:B------:R-:W4:Y:S04]  /*15d0*/  @!P0 LDG.E.CONSTANT R9, desc[UR8][R16.64+0x12604] ;  /* 0x0126040810098981 */ /* 0x000f28000c1e9900 */
[----:B------:R-:W4:Y:S04]  /*15e0*/  @!P0 LDG.E.CONSTANT R11, desc[UR8][R16.64+0x1ea04] ;  /* 0x01ea0408100b8981 */ /* 0x000f28000c1e9900 */
[----:B--2---:R-:W2:Y:S04]  /*15f0*/  @!P1 LDG.E.CONSTANT R12, desc[UR8][R6.64+0x14] ;  /* 0x00001408060c9981 */ /* 0x004ea8000c1e9900 */
[----:B------:R-:W-:Y:S04]  /*1600*/  @P0 STS [R2+0xe00], RZ ;  /* 0x000e00ff02000388 */ /* 0x000fe80000000800 */
[----:B------:R-:W-:Y:S04]  /*1610*/  @P0 STS [R2+0x1c00], RZ ;  /* 0x001c00ff02000388 */ /* 0x000fe80000000800 */
[----:B------:R-:W-:Y:S04]  /*1620*/  @P0 STS [R2+0x2a00], RZ ;  /* 0x002a00ff02000388 */ /* 0x000fe80000000800 */
[----:B------:R-:W-:Y:S04]  /*1630*/  @P0 STS [R2+0x3800], RZ ;  /* 0x003800ff02000388 */ /* 0x000fe80000000800 */
[----:B------:R-:W-:Y:S04]  /*1640*/  @P0 STS [R2+0x4600], RZ ;  /* 0x004600ff02000388 */ /* 0x000fe80000000800 */
[----:B------:R-:W-:Y:S04]  /*1650*/  @P0 STS [R2+0x5400], RZ ;  /* 0x005400ff02000388 */ /* 0x000fe80000000800 */
[----:B------:R-:W-:Y:S04]  /*1660*/  @!P0 STS [R2+0xe00], R22 ;  /* 0x000e001602008388 */ /* 0x000fe80000000800 */
[----:B------:R-:W-:Y:S04]  /*1670*/  @!P0 STS [R2+0x1c00], R24 ;  /* 0x001c001802008388 */ /* 0x000fe80000000800 */
[----:B---3--:R-:W-:Y:S04]  /*1680*/  @!P0 STS [R2+0x3800], R29 ;  /* 0x0038001d02008388 */ /* 0x008fe80000000800 */
[----:B----4-:R-:W-:Y:S04]  /*1690*/  STS [R2+0x6200], R25 ;  /* 0x0062001902007388 */ /* 0x010fe80000000800 */
[----:B------:R-:W-:Y:S04]  /*16a0*/  @!P0 STS [R2+0x5400], R8 ;  /* 0x0054000802008388 */ /* 0x000fe80000000800 */
[----:B------:R-:W-:Y:S04]  /*16b0*/  @!P0 STS [R2+0x2a00], R9 ;  /* 0x002a000902008388 */ /* 0x000fe80000000800 */
[----:B------:R-:W-:Y:S04]  /*16c0*/  @!P0 STS [R2+0x4600], R11 ;  /* 0x0046000b02008388 */ /* 0x000fe80000000800 */
[----:B--2---:R-:W-:Y:S01]  /*16d0*/  @!P1 STS [R18], R12 ;  /* 0x0000000c12009388 */ /* 0x004fe20000000800 */
[----:B------:R-:W-:Y:S06]  /*16e0*/  BAR.SYNC.DEFER_BLOCKING 0x0 ;  /* 0x0000000000007b1d */ /* 0x000fec0000010000 */
[----:B------:R-:W-:Y:S04]  /*16f0*/  LDS R22, [R3] ;  /* 0x0000000003167984 */ /* 0x000fe80000000800 */
[----:B------:R-:W0:Y:S04]  /*1700*/  LDS.128 R8, [R4] ;  /* 0x0000000004087984 */ /* 0x000e280000000c00 */
[----:B------:R-:W1:Y:S04]  /*1710*/  LDS R29, [R3+0x1c0] ;  /* 0x0001c000031d7984 */ /* 0x000e680000000800 */
[----:B------:R-:W2:Y:S04]  /*1720*/  LDS R24, [R3+0x540] ;  /* 0x0005400003187984 */ /* 0x000ea80000000800 */
[----:B------:R-:W-:Y:S04]  /*1730*/  LDS R12, [R3+0x700] ;  /* 0x00070000030c7984 */ /* 0x000fe80000000800 */
[----:B------:R-:W-:Y:S01]  /*1740*/  LDS R25, [R3+0xc40] ;  /* 0x000c400003197984 */ /* 0x000fe20000000800 */
[----:B0-----:R-:W-:-:S03]  /*1750*/  FFMA R0, R22, R8, R0 ;  /* 0x0000000816007223 */ /* 0x001fc60000000000 */
[----:B------:R-:W0:Y:S01]  /*1760*/  LDS R22, [R3+0x380] ;  /* 0x0003800003167984 */ /* 0x000e220000000800 */
[----:B-1----:R-:W-:Y:S01]  /*1770*/  FFMA R14, R29, R9, R14 ;  /* 0x000000091d0e7223 */ /* 0x002fe2000000000e */
[----:B--2---:R-:W-:Y:S02]  /*1780*/  FFMA R21, R24, R11, R21 ;  /* 0x0000000b18157223 */ /* 0x004fe40000000015 */
[----:B------:R-:W-:Y:S01]  /*1790*/  LDS R24, [R3+0xa80] ;  /* 0x000a800003187984 */ /* 0x000fe20000000800 */
[----:B------:R-:W-:Y:S01]  /*17a0*/  IADD3 R26, PT, PT, R27, R26, RZ ;  /* 0x0000001a1b1a7210 */ /* 0x000fe20007ffe0ff */
[----:B0-----:R-:W-:Y:S02]  /*17b0*/  FFMA R23, R22, R10, R23 ;  /* 0x0000000a16177223 */ /* 0x001fe40000000017 */
[----:B------:R-:W0:Y:S04]  /*17c0*/  LDS.128 R8, [R4+0x10] ;  /* 0x0000100004087984 */ /* 0x000e280000000c00 */
[----:B------:R-:W1:Y:S01]  /*17d0*/  LDS R22, [R3+0x8c0] ;  /* 0x0008c00003167984 */ /* 0x000e620000000800 */
[----:B------:R-:W-:Y:S01]  /*17e0*/  BAR.SYNC.DEFER_BLOCKING 0x0 ;  /* 0x0000000000007b1d */ /* 0x000fe20000010000 */
[----:B------:R-:W-:-:S05]  /*17f0*/  ISETP.GT.U32.AND P2, PT, R26, 0x1a, PT ;  /* 0x0000001a1a00780c */ /* 0x000fca0003f44070 */
[----:B------:R-:W-:Y:S01]  /*1800*/  BSSY.RECONVERGENT B0, `(.L_x_4) ;  /* 0x0000025000007945 */ /* 0x000fe20003800200 */
[----:B0-----:R-:W-:Y:S01]  /*1810*/  FFMA R24, R24, R10, R13 ;  /* 0x0000000a18187223 */ /* 0x001fe2000000000d */
[----:B------:R-:W-:Y:S02]  /*1820*/  HFMA2 R13, -RZ, RZ, 0, 0 ;  /* 0x00000000ff0d7431 */ /* 0x000fe400000001ff */
[----:B------:R-:W-:Y:S01]  /*1830*/  FFMA R5, R12, R8, R5 ;  /* 0x000000080c057223 */ /* 0x000fe20000000005 */
[----:B------:R-:W-:Y:S01]  /*1840*/  FFMA R25, R25, R11, R20 ;  /* 0x0000000b19197223 */ /* 0x000fe20000000014 */
[----:B-1----:R-:W-:Y:S02]  /*1850*/  FFMA R22, R22, R9, R15 ;  /* 0x0000000916167223 */ /* 0x002fe4000000000f */
[----:B------:R-:W-:Y:S05]  /*1860*/  @P2 BRA `(.L_x_5) ;  /* 0x00000000005c2947 */ /* 0x000fea0003800000 */
[----:B------:R-:W2:Y:S04]  /*1870*/  @P3 LDG.E.CONSTANT R9, desc[UR8][R16.64+0x6c] ;  /* 0x00006c0810093981 */ /* 0x000ea8000c1e9900 */
[----:B------:R-:W3:Y:S04]  /*1880*/  @P3 LDG.E.CONSTANT R11, desc[UR8][R16.64+0x626c] ;  /* 0x00626c08100b3981 */ /* 0x000ee8000c1e9900 */
[----:B------:R-:W4:Y:S04]  /*1890*/  @P3 LDG.E.CONSTANT R15, desc[UR8][R16.64+0xc46c] ;  /* 0x00c46c08100f3981 */ /* 0x000f28000c1e9900 */
[----:B------:R-:W4:Y:S04]  /*18a0*/  @P3 LDG.E.CONSTANT R27, desc[UR8][R16.64+0x1266c] ;  /* 0x01266c08101b3981 */ /* 0x000f28000c1e9900 */
[----:B------:R-:W4:Y:S04]  /*18b0*/  @P3 LDG.E.CONSTANT R29, desc[UR8][R16.64+0x1886c] ;  /* 0x01886c08101d3981 */ /* 0x000f28000c1e9900 */
[----:B------:R-:W4:Y:S04]  /*18c0*/  @P3 LDG.E.CONSTANT R8, desc[UR8][R16.64+0x1ea6c] ;  /* 0x01ea6c0810083981 */ /* 0x000f28000c1e9900 */
[----:B------:R-:W4:Y:S04]  /*18d0*/  @P3 LDG.E.CONSTANT R10, desc[UR8][R16.64+0x24c6c] ;  /* 0x024c6c08100a3981 */ /* 0x000f28000c1e9900 */
[----:B------:R1:W5:Y:S04]  /*18e0*/  @P3 LDG.E.CONSTANT R13, desc[UR8][R16.64+0x2ae6c] ;  /* 0x02ae6c08100d3981 */ /* 0x000368000c1e9900 */
[----:B------:R1:W-:Y:S04]  /*18f0*/  @!P3 STS [R2], RZ ;  /* 0x000000ff0200b388 */ /* 0x0003e80000000800 */
[----:B------:R1:W-:Y:S04]  /*1900*/  @!P3 STS [R2+0xe00], RZ ;  /* 0x000e00ff0200b388 */ /* 0x0003e80000000800 */
[----:B------:R1:W-:Y:S04]  /*1910*/  @!P3 STS [R2+0x1c00], RZ ;  /* 0x001c00ff0200b388 */ /* 0x0003e80000000800 */
[----:B------:R1:W-:Y:S04]  /*1920*/  @!P3 STS [R2+0x2a00], RZ ;  /* 0x002a00ff0200b388 */ /* 0x0003e80000000800 */
[----:B------:R1:W-:Y:S04]  /*1930*/  @!P3 STS [R2+0x3800], RZ ;  /* 0x003800ff0200b388 */ /* 0x0003e80000000800 */
[----:B------:R1:W-:Y:S04]  /*1940*/  @!P3 STS [R2+0x4600], RZ ;  /* 0x004600ff0200b388 */ /* 0x0003e80000000800 */
[----:B------:R1:W-:Y:S04]  /*1950*/  @!P3 STS [R2+0x5400], RZ ;  /* 0x005400ff0200b388 */ /* 0x0003e80000000800 */
[----:B--2---:R1:W-:Y:S04]  /*1960*/  @P3 STS [R2], R9 ;  /* 0x0000000902003388 */ /* 0x0043e80000000800 */
[----:B---3--:R1:W-:Y:S04]  /*1970*/  @P3 STS [R2+0xe00], R11 ;  /* 0x000e000b02003388 */ /* 0x0083e80000000800 */
[----:B----4-:R1:W-:Y:S04]  /*1980*/  @P3 STS [R2+0x1c00], R15 ;  /* 0x001c000f02003388 */ /* 0x0103e80000000800 */
[----:B------:R1:W-:Y:S04]  /*1990*/  @P3 STS [R2+0x2a00], R27 ;  /* 0x002a001b02003388 */ /* 0x0003e80000000800 */
[----:B------:R1:W-:Y:S04]  /*19a0*/  @P3 STS [R2+0x3800], R29 ;  /* 0x0038001d02003388 */ /* 0x0003e80000000800 */
[----:B------:R1:W-:Y:S04]  /*19b0*/  @P3 STS [R2+0x4600], R8 ;  /* 0x0046000802003388 */ /* 0x0003e80000000800 */
[----:B------:R1:W-:Y:S01]  /*19c0*/  @P3 STS [R2+0x5400], R10 ;  /* 0x0054000a02003388 */ /* 0x0003e20000000800 */
[----:B------:R-:W-:Y:S05]  /*19d0*/  BRA `(.L_x_6) ;  /* 0x00000000001c7947 */ /* 0x000fea0003800000 */
.L_x_5:
[----:B------:R0:W-:Y:S04]  /*19e0*/  STS [R2], RZ ;  /* 0x000000ff02007388 */ /* 0x0001e80000000800 */
[----:B------:R0:W-:Y:S04]  /*19f0*/  STS [R2+0xe00], RZ ;  /* 0x000e00ff02007388 */ /* 0x0001e80000000800 */
[----:B------:R0:W-:Y:S04]  /*1a00*/  STS [R2+0x1c00], RZ ;  /* 0x001c00ff02007388 */ /* 0x0001e80000000800 */
[----:B------:R0:W-:Y:S04]  /*1a10*/  STS [R2+0x2a00], RZ ;  /* 0x002a00ff02007388 */ /* 0x0001e80000000800 */
[----:B------:R0:W-:Y:S04]  /*1a20*/  STS [R2+0x3800], RZ ;  /* 0x003800ff02007388 */ /* 0x0001e80000000800 */
[----:B------:R0:W-:Y:S04]  /*1a30*/  STS [R2+0x4600], RZ ;  /* 0x004600ff02007388 */ /* 0x0001e80000000800 */
[----:B------:R0:W-:Y:S02]  /*1a40*/  STS [R2+0x5400], RZ ;  /* 0x005400ff02007388 */ /* 0x0001e40000000800 */
.L_x_6:
[----:B------:R-:W-:Y:S05]  /*1a50*/  BSYNC.RECONVERGENT B0 ;  /* 0x0000000000007941 */ /* 0x000fea0003800200 */
.L_x_4:
[----:B-1----:R-:W2:Y:S01]  /*1a60*/  @!P1 LDG.E.CONSTANT R15, desc[UR8][R6.64+0x18] ;  /* 0x00001808060f9981 */ /* 0x002ea2000c1e9900 */
[----:B------:R-:W-:-:S03]  /*1a70*/  ISETP.GE.U32.AND P3, PT, R26, 0x1b, PT ;  /* 0x0000001b1a00780c */ /* 0x000fc60003f66070 */
[----:B-----5:R-:W-:Y:S10]  /*1a80*/  STS [R2+0x6200], R13 ;  /* 0x0062000d02007388 */ /* 0x020ff40000000800 */
[----:B------:R-:W3:Y:S04]  /*1a90*/  @!P3 LDG.E.CONSTANT R20, desc[UR8][R16.64+0x70] ;  /* 0x000070081014b981 */ /* 0x000ee8000c1e9900 */
[----:B--2---:R-:W-:Y:S01]  /*1aa0*/  @!P1 STS [R18], R15 ;  /* 0x0000000f12009388 */ /* 0x004fe20000000800 */
[----:B------:R-:W-:Y:S06]  /*1ab0*/  BAR.SYNC.DEFER_BLOCKING 0x0 ;  /* 0x0000000000007b1d */ /* 0x000fec0000010000 */
[----:B------:R-:W-:Y:S04]  /*1ac0*/  LDS R27, [R3] ;  /* 0x00000000031b7984 */ /* 0x000fe80000000800 */
[----:B------:R-:W1:Y:S04]  /*1ad0*/  LDS.128 R8, [R4] ;  /* 0x0000000004087984 */ /* 0x000e680000000c00 */
[----:B------:R-:W2:Y:S04]  /*1ae0*/  LDS R29, [R3+0x1c0] ;  /* 0x0001c000031d7984 */ /* 0x000ea80000000800 */
[----:B------:R-:W4:Y:S01]  /*1af0*/  LDS R12, [R3+0x380] ;  /* 0x00038000030c7984 */ /* 0x000f220000000800 */
[----:B-1----:R-:W-:-:S03]  /*1b00*/  FFMA R0, R27, R8, R0 ;  /* 0x000000081b007223 */ /* 0x002fc60000000000 */
[----:B------:R-:W1:Y:S01]  /*1b10*/  LDS R8, [R3+0x540] ;  /* 0x0005400003087984 */ /* 0x000e620000000800 */
[----:B--2---:R-:W-:-:S03]  /*1b20*/  FFMA R26, R29, R9, R14 ;  /* 0x000000091d1a7223 */ /* 0x004fc6000000000e */
[----:B------:R-:W-:Y:S01]  /*1b30*/  LDS R9, [R3+0x8c0] ;  /* 0x0008c00003097984 */ /* 0x000fe20000000800 */
[----:B----4-:R-:W-:-:S03]  /*1b40*/  FFMA R23, R12, R10, R23 ;  /* 0x0000000a0c177223 */ /* 0x010fc60000000017 */
[----:B------:R-:W2:Y:S04]  /*1b50*/  LDS.128 R12, [R4+0x10] ;  /* 0x00001000040c7984 */ /* 0x000ea80000000c00 */
[----:B------:R-:W4:Y:S04]  /*1b60*/  LDS R10, [R3+0x700] ;  /* 0x00070000030a7984 */ /* 0x000f280000000800 */
[----:B------:R-:W3:Y:S04]  /*1b70*/  @!P3 LDG.E.CONSTANT R29, desc[UR8][R16.64+0x18870] ;  /* 0x01887008101db981 */ /* 0x000ee8000c1e9900 */
[----:B------:R0:W5:Y:S01]  /*1b80*/  @!P1 LDG.E.CONSTANT R27, desc[UR8][R6.64+0x20] ;  /* 0x00002008061b9981 */ /* 0x000162000c1e9900 */
[----:B-1----:R-:W-:-:S03]  /*1b90*/  FFMA R21, R8, R11, R21 ;  /* 0x0000000b08157223 */ /* 0x002fc60000000015 */
[----:B------:R-:W1:Y:S04]  /*1ba0*/  LDS R11, [R3+0xa80] ;  /* 0x000a8000030b7984 */ /* 0x000e680000000800 */
[----:B------:R-:W0:Y:S01]  /*1bb0*/  LDS R8, [R3+0xc40] ;  /* 0x000c400003087984 */ /* 0x000e220000000800 */
[----:B--2---:R-:W-:Y:S01]  /*1bc0*/  FFMA R22, R9, R13, R22 ;  /* 0x0000000d09167223 */ /* 0x004fe20000000016 */
[----:B------:R-:W-:Y:S02]  /*1bd0*/  @P3 MOV R13, RZ ;  /* 0x000000ff000d3202 */ /* 0x000fe40000000f00 */
[----:B------:R-:W2:Y:S01]  /*1be0*/  @!P3 LDG.E.CONSTANT R9, desc[UR8][R16.64+0x6270] ;  /* 0x006270081009b981 */ /* 0x000ea2000c1e9900 */
[----:B----4-:R-:W-:-:S03]  /*1bf0*/  FFMA R5, R10, R12, R5 ;  /* 0x0000000c0a057223 */ /* 0x010fc60000000005 */
[----:B------:R-:W4:Y:S04]  /*1c00*/  @!P3 LDG.E.CONSTANT R12, desc[UR8][R16.64+0x1ea70] ;  /* 0x01ea7008100cb981 */ /* 0x000f28000c1e9900 */
[----:B------:R-:W4:Y:S01]  /*1c10*/  @!P3 LDG.E.CONSTANT R13, desc[UR8][R16.64+0x2ae70] ;  /* 0x02ae7008100db981 */ /* 0x000f22000c1e9900 */
[----:B------:R-:W-:Y:S01]  /*1c20*/  BAR.SYNC.DEFER_BLOCKING 0x0 ;  /* 0x0000000000007b1d */ /* 0x000fe20000010000 */
[----:B-1----:R-:W-:-:S05]  /*1c30*/  FFMA R24, R11, R14, R24 ;  /* 0x0000000e0b187223 */ /* 0x002fca0000000018 */
[----:B------:R-:W4:Y:S01]  /*1c40*/  @!P3 LDG.E.CONSTANT R11, desc[UR8][R16.64+0xc470] ;  /* 0x00c47008100bb981 */ /* 0x000f22000c1e9900 */
[----:B0-----:R-:W-:-:S03]  /*1c50*/  FFMA R25, R8, R15, R25 ;  /* 0x0000000f08197223 */ /* 0x001fc60000000019 */
[----:B------:R-:W4:Y:S04]  /*1c60*/  @!P3 LDG.E.CONSTANT R15, desc[UR8][R16.64+0x12670] ;  /* 0x01267008100fb981 */ /* 0x000f28000c1e9900 */
[----:B------:R-:W4:Y:S04]  /*1c70*/  @!P3 LDG.E.CONSTANT R14, desc[UR8][R16.64+0x24c70] ;  /* 0x024c7008100eb981 */ /* 0x000f28000c1e9900 */
[----:B------:R-:W4:Y:S04]  /*1c80*/  @!P1 LDG.E.CONSTANT R8, desc[UR8][R6.64+0x1c] ;  /* 0x00001c0806089981 */ /* 0x000f28000c1e9900 */
[----:B------:R-:W-:Y:S04]  /*1c90*/  @P3 STS [R2], RZ ;  /* 0x000000ff02003388 */ /* 0x000fe80000000800 */
[----:B------:R-:W-:Y:S04]  /*1ca0*/  @P3 STS [R2+0xe00], RZ ;  /* 0x000e00ff02003388 */ /* 0x000fe80000000800 */
[----:B------:R-:W-:Y:S04]  /*1cb0*/  @P3 STS [R2+0x1c00], RZ ;  /* 0x001c00ff02003388 */ /* 0x000fe80000000800 */
[----:B------:R-:W-:Y:S04]  /*1cc0*/  @P3 STS [R2+0x2a00], RZ ;  /* 0x002a00ff02003388 */ /* 0x000fe80000000800 */
[----:B------:R-:W-:Y:S04]  /*1cd0*/  @P3 STS [R2+0x3800], RZ ;  /* 0x003800ff02003388 */ /* 0x000fe80000000800 */
[----:B------:R-:W-:Y:S04]  /*1ce0*/  @P3 STS [R2+0x4600], RZ ;  /* 0x004600ff02003388 */ /* 0x000fe80000000800 */
[----:B------:R-:W-:Y:S04]  /*1cf0*/  @P3 STS [R2+0x5400], RZ ;  /* 0x005400ff02003388 */ /* 0x000fe80000000800 */
[----:B---3--:R-:W-:Y:S01]  /*1d00*/  @!P3 STS [R2], R20 ;  /* 0x000000140200b388 */ /* 0x008fe20000000800 */
[----:B------:R-:W-:Y:S03]  /*1d10*/  BSSY.RECONVERGENT B0, `(.L_x_7) ;  /* 0x000003b000007945 */ /* 0x000fe60003800200 */
[----:B------:R-:W-:Y:S04]  /*1d20*/  @!P3 STS [R2+0x3800], R29 ;  /* 0x0038001d0200b388 */ /* 0x000fe80000000800 */
[----:B--2---:R-:W-:Y:S04]  /*1d30*/  @!P3 STS [R2+0xe00], R9 ;  /* 0x000e00090200b388 */ /* 0x004fe80000000800 */
[----:B----4-:R-:W-:Y:S04]  /*1d40*/  @!P3 STS [R2+0x4600], R12 ;  /* 0x0046000c0200b388 */ /* 0x010fe80000000800 */
[----:B------:R-:W-:Y:S04]  /*1d50*/  STS [R2+0x6200], R13 ;  /* 0x0062000d02007388 */ /* 0x000fe80000000800 */
[----:B------:R-:W-:Y:S04]  /*1d60*/  @!P3 STS [R2+0x1c00], R11 ;  /* 0x001c000b0200b388 */ /* 0x000fe80000000800 */
[----:B------:R-:W-:Y:S04]  /*1d70*/  @!P3 STS [R2+0x2a00], R15 ;  /* 0x002a000f0200b388 */ /* 0x000fe80000000800 */
[----:B------:R-:W-:Y:S04]  /*1d80*/  @!P3 STS [R2+0x5400], R14 ;  /* 0x0054000e0200b388 */ /* 0x000fe80000000800 */
[----:B------:R-:W-:Y:S01]  /*1d90*/  @!P1 STS [R18], R8 ;  /* 0x0000000812009388 */ /* 0x000fe20000000800 */
[----:B------:R-:W-:Y:S06]  /*1da0*/  BAR.SYNC.DEFER_BLOCKING 0x0 ;  /* 0x0000000000007b1d */ /* 0x000fec0000010000 */
[----:B------:R-:W-:Y:S04]  /*1db0*/  LDS.128 R8, [R4] ;  /* 0x0000000004087984 */ /* 0x000fe80000000c00 */
[----:B------:R-:W0:Y:S04]  /*1dc0*/  LDS R15, [R3+0x1c0] ;  /* 0x0001c000030f7984 */ /* 0x000e280000000800 */
[----:B------:R-:W1:Y:S04]  /*1dd0*/  LDS R6, [R3+0x380] ;  /* 0x0003800003067984 */ /* 0x000e680000000800 */
[----:B------:R-:W2:Y:S04]  /*1de0*/  LDS R20, [R3+0x540] ;  /* 0x0005400003147984 */ /* 0x000ea80000000800 */
[----:B------:R-:W3:Y:S01]  /*1df0*/  LDS R7, [R3] ;  /* 0x0000000003077984 */ /* 0x000ee20000000800 */
[----:B0-----:R-:W-:-:S03]  /*1e00*/  FFMA R26, R15, R9, R26 ;  /* 0x000000090f1a7223 */ /* 0x001fc6000000001a */
[----:B------:R-:W-:Y:S01]  /*1e10*/  LDS.128 R12, [R4+0x10] ;  /* 0x00001000040c7984 */ /* 0x000fe20000000c00 */
[----:B-1----:R-:W-:-:S03]  /*1e20*/  FFMA R23, R6, R10, R23 ;  /* 0x0000000a06177223 */ /* 0x002fc60000000017 */
[----:B------:R-:W0:Y:S01]  /*1e30*/  LDS R6, [R3+0x700] ;  /* 0x0007000003067984 */ /* 0x000e220000000800 */
[----:B--2---:R-:W-:-:S03]  /*1e40*/  FFMA R20, R20, R11, R21 ;  /* 0x0000000b14147223 */ /* 0x004fc60000000015 */
[----:B------:R-:W-:Y:S01]  /*1e50*/  LDS R9, [R3+0xa80] ;  /* 0x000a800003097984 */ /* 0x000fe20000000800 */
[----:B---3--:R-:W-:-:S03]  /*1e60*/  FFMA R0, R7, R8, R0 ;  /* 0x0000000807007223 */ /* 0x008fc60000000000 */
[----:B------:R-:W1:Y:S01]  /*1e70*/  LDS R7, [R3+0x8c0] ;  /* 0x0008c00003077984 */ /* 0x000e620000000800 */
[----:B0-----:R-:W-:-:S03]  /*1e80*/  FFMA R21, R6, R12, R5 ;  /* 0x0000000c06157223 */ /* 0x001fc60000000005 */
[----:B------:R0:W2:Y:S01]  /*1e90*/  LDS R12, [R3+0xc40] ;  /* 0x000c4000030c7984 */ /* 0x0000a20000000800 */
[----:B------:R-:W-:Y:S01]  /*1ea0*/  BAR.SYNC.DEFER_BLOCKING 0x0 ;  /* 0x0000000000007b1d */ /* 0x000fe20000010000 */
[----:B-1----:R-:W-:Y:S01]  /*1eb0*/  FFMA R22, R7, R13, R22 ;  /* 0x0000000d07167223 */ /* 0x002fe20000000016 */
[----:B------:R-:W-:Y:S01]  /*1ec0*/  FFMA R13, R9, R14, R24 ;  /* 0x0000000e090d7223 */ /* 0x000fe20000000018 */
[----:B------:R-:W-:-:S03]  /*1ed0*/  HFMA2 R14, -RZ, RZ, 0, 0 ;  /* 0x00000000ff0e7431 */ /* 0x000fc600000001ff */
[----:B------:R0:W-:Y:S04]  /*1ee0*/  @P2 STS [R2], RZ ;  /* 0x000000ff02002388 */ /* 0x0001e80000000800 */
[----:B------:R0:W-:Y:S04]  /*1ef0*/  @P2 STS [R2+0xe00], RZ ;  /* 0x000e00ff02002388 */ /* 0x0001e80000000800 */
[----:B------:R0:W-:Y:S04]  /*1f00*/  @P2 STS [R2+0x1c00], RZ ;  /* 0x001c00ff02002388 */ /* 0x0001e80000000800 */
[----:B------:R0:W-:Y:S04]  /*1f10*/  @P2 STS [R2+0x2a00], RZ ;  /* 0x002a00ff02002388 */ /* 0x0001e80000000800 */
[----:B------:R0:W-:Y:S04]  /*1f20*/  @P2 STS [R2+0x3800], RZ ;  /* 0x003800ff02002388 */ /* 0x0001e80000000800 */
[----:B------:R0:W-:Y:S04]  /*1f30*/  @P2 STS [R2+0x4600], RZ ;  /* 0x004600ff02002388 */ /* 0x0001e80000000800 */
[----:B------:R0:W-:Y:S01]  /*1f40*/  @P2 STS [R2+0x5400], RZ ;  /* 0x005400ff02002388 */ /* 0x0001e20000000800 */
[----:B------:R-:W-:Y:S05]  /*1f50*/  @P2 BRA `(.L_x_8) ;  /* 0x0000000000582947 */ /* 0x000fea0003800000 */
[----:B------:R-:W3:Y:S04]  /*1f60*/  @!P0 LDG.E.CONSTANT R5, desc[UR8][R16.64+0x74] ;  /* 0x0000740810058981 */ /* 0x000ee8000c1e9900 */
[----:B------:R-:W4:Y:S04]  /*1f70*/  @!P0 LDG.E.CONSTANT R7, desc[UR8][R16.64+0x6274] ;  /* 0x0062740810078981 */ /* 0x000f28000c1e9900 */
[----:B------:R-:W2:Y:S04]  /*1f80*/  @!P0 LDG.E.CONSTANT R9, desc[UR8][R16.64+0xc474] ;  /* 0x00c4740810098981 */ /* 0x000ea8000c1e9900 */
[----:B------:R-:W2:Y:S04]  /*1f90*/  @!P0 LDG.E.CONSTANT R11, desc[UR8][R16.64+0x12674] ;  /* 0x01267408100b8981 */ /* 0x000ea8000c1e9900 */
[----:B------:R-:W2:Y:S04]  /*1fa0*/  @!P0 LDG.E.CONSTANT R29, desc[UR8][R16.64+0x18874] ;  /* 0x01887408101d8981 */ /* 0x000ea8000c1e9900 */
[----:B------:R-:W2:Y:S04]  /*1fb0*/  @!P0 LDG.E.CONSTANT R6, desc[UR8][R16.64+0x1ea74] ;  /* 0x01ea740810068981 */ /* 0x000ea8000c1e9900 */
[----:B------:R-:W2:Y:S04]  /*1fc0*/  @!P0 LDG.E.CONSTANT R8, desc[UR8][R16.64+0x24c74] ;  /* 0x024c740810088981 */ /* 0x000ea8000c1e9900 */
[----:B------:R1:W5:Y:S04]  /*1fd0*/  @!P0 LDG.E.CONSTANT R14, desc[UR8][R16.64+0x2ae74] ;  /* 0x02ae7408100e8981 */ /* 0x000368000c1e9900 */
[----:B------:R1:W-:Y:S04]  /*1fe0*/  @P0 STS [R2], RZ ;  /* 0x000000ff02000388 */ /* 0x0003e80000000800 */
[----:B------:R1:W-:Y:S04]  /*1ff0*/  @P0 STS [R2+0xe00], RZ ;  /* 0x000e00ff02000388 */ /* 0x0003e80000000800 */
[----:B------:R1:W-:Y:S04]  /*2000*/  @P0 STS [R2+0x1c00], RZ ;  /* 0x001c00ff02000388 */ /* 0x0003e80000000800 */
[----:B------:R1:W-:Y:S04]  /*2010*/  @P0 STS [R2+0x2a00], RZ ;  /* 0x002a00ff02000388 */ /* 0x0003e80000000800 */
[----:B------:R1:W-:Y:S04]  /*2020*/  @P0 STS [R2+0x3800], RZ ;  /* 0x003800ff02000388 */ /* 0x0003e80000000800 */
[----:B------:R1:W-:Y:S04]  /*2030*/  @P0 STS [R2+0x4600], RZ ;  /* 0x004600ff02000388 */ /* 0x0003e80000000800 */
[----:B------:R1:W-:Y:S04]  /*2040*/  @P0 STS [R2+0x5400], RZ ;  /* 0x005400ff02000388 */ /* 0x0003e80000000800 */
[----:B---3--:R1:W-:Y:S04]  /*2050*/  @!P0 STS [R2], R5 ;  /* 0x0000000502008388 */ /* 0x0083e80000000800 */
[----:B----4-:R1:W-:Y:S04]  /*2060*/  @!P0 STS [R2+0xe00], R7 ;  /* 0x000e000702008388 */ /* 0x0103e80000000800 */
[----:B--2---:R1:W-:Y:S04]  /*2070*/  @!P0 STS [R2+0x1c00], R9 ;  /* 0x001c000902008388 */ /* 0x0043e80000000800 */
[----:B------:R1:W-:Y:S04]  /*2080*/  @!P0 STS [R2+0x2a00], R11 ;  /* 0x002a000b02008388 */ /* 0x0003e80000000800 */
[----:B------:R1:W-:Y:S04]  /*2090*/  @!P0 STS [R2+0x3800], R29 ;  /* 0x0038001d02008388 */ /* 0x0003e80000000800 */
[----:B------:R1:W-:Y:S04]  /*20a0*/  @!P0 STS [R2+0x4600], R6 ;  /* 0x0046000602008388 */ /* 0x0003e80000000800 */
[----:B------:R1:W-:Y:S02]  /*20b0*/  @!P0 STS [R2+0x5400], R8 ;  /* 0x0054000802008388 */ /* 0x0003e40000000800 */
.L_x_8:
[----:B------:R-:W-:Y:S05]  /*20c0*/  BSYNC.RECONVERGENT B0 ;  /* 0x0000000000007941 */ /* 0x000fea0003800200 */
.L_x_7:
[----:B-----5:R3:W-:Y:S01]  /*20d0*/  STS [R2+0x6200], R14 ;  /* 0x0062000e02007388 */ /* 0x0207e20000000800 */
[----:B--2---:R-:W-:Y:S01]  /*20e0*/  FFMA R12, R12, R15, R25 ;  /* 0x0000000f0c0c7223 */ /* 0x004fe20000000019 */
[----:B------:R-:W-:Y:S02]  /*20f0*/  IMAD R19, R19, 0x1570, R28 ;  /* 0x0000157013137824 */ /* 0x000fe400078e021c */
[----:B------:R-:W-:Y:S01]  /*2100*/  @!P1 STS [R18], R27 ;  /* 0x0000001b12009388 */ /* 0x000fe20000000800 */
[----:B------:R-:W-:Y:S08]  /*2110*/  BAR.SYNC.DEFER_BLOCKING 0x0 ;  /* 0x0000000000007b1d */ /* 0x000ff00000010000 */
[----:B---3--:R-:W2:Y:S01]  /*2120*/  LDC.64 R14, c[0x0][0x390] ;  /* 0x0000e400ff0e7b82 */ /* 0x008ea20000000a00 */
[----:B-1----:R-:W-:Y:S04]  /*2130*/  LDS.128 R8, [R4] ;  /* 0x0000000004087984 */ /* 0x002fe80000000c00 */
[----:B------:R-:W1:Y:S01]  /*2140*/  LDS R29, [R3] ;  /* 0x00000000031d7984 */ /* 0x000e620000000800 */
[----:B--2---:R-:W-:-:S03]  /*2150*/  IMAD.WIDE.U32 R14, R19, 0x4, R14 ;  /* 0x00000004130e7825 */ /* 0x004fc600078e000e */
[----:B------:R-:W2:Y:S04]  /*2160*/  LDS R25, [R3+0x1c0] ;  /* 0x0001c00003197984 */ /* 0x000ea80000000800 */
[----:B------:R-:W3:Y:S04]  /*2170*/  LDS R24, [R3+0x380] ;  /* 0x0003800003187984 */ /* 0x000ee80000000800 */
[----:B------:R-:W4:Y:S04]  /*2180*/  LDS R17, [R3+0x540] ;  /* 0x0005400003117984 */ /* 0x000f280000000800 */
[----:B------:R-:W-:Y:S04]  /*2190*/  LDS R16, [R3+0x700] ;  /* 0x0007000003107984 */ /* 0x000fe80000000800 */
[----:B------:R-:W4:Y:S04]  /*21a0*/  LDS.128 R4, [R4+0x10] ;  /* 0x0000100004047984 */ /* 0x000f280000000c00 */
[----:B------:R-:W4:Y:S04]  /*21b0*/  LDS R27, [R3+0x8c0] ;  /* 0x0008c000031b7984 */ /* 0x000f280000000800 */
[----:B0-----:R-:W0:Y:S04]  /*21c0*/  LDS R2, [R3+0xa80] ;  /* 0x000a800003027984 */ /* 0x001e280000000800 */
[----:B------:R4:W0:Y:S01]  /*21d0*/  LDS R18, [R3+0xc40] ;  /* 0x000c400003127984 */ /* 0x0008220000000800 */
[----:B-1----:R-:W-:Y:S01]  /*21e0*/  FFMA R0, R29, R8, R0 ;  /* 0x000000081d007223 */ /* 0x002fe20000000000 */
[----:B--2---:R-:W-:Y:S01]  /*21f0*/  FFMA R9, R25, R9, R26 ;  /* 0x0000000919097223 */ /* 0x004fe2000000001a */
[----:B---3--:R-:W-:-:S04]  /*2200*/  FFMA R10, R24, R10, R23 ;  /* 0x0000000a180a7223 */ /* 0x008fc80000000017 */
[----:B------:R-:W-:Y:S01]  /*2210*/  FMNMX R9, RZ, R9, !PT ;  /* 0x00000009ff097209 */ /* 0x000fe20007800000 */
[----:B----4-:R-:W-:Y:S01]  /*2220*/  FFMA R11, R17, R11, R20 ;  /* 0x0000000b110b7223 */ /* 0x010fe20000000014 */
[----:B------:R-:W-:-:S03]  /*2230*/  FMNMX R17, RZ, R0, !PT ;  /* 0x00000000ff117209 */ /* 0x000fc60007800000 */
[----:B------:R-:W-:Y:S01]  /*2240*/  STG.E desc[UR8][R14.64+0xc40], R9 ;  /* 0x000c40090e007986 */ /* 0x000fe2000c101908 */
[----:B------:R-:W-:Y:S02]  /*2250*/  FMNMX R3, RZ, R10, !PT ;  /* 0x0000000aff037209 */ /* 0x000fe40007800000 */
[----:B------:R-:W-:Y:S01]  /*2260*/  FMNMX R11, RZ, R11, !PT ;  /* 0x0000000bff0b7209 */ /* 0x000fe20007800000 */
[----:B------:R-:W-:Y:S01]  /*2270*/  STG.E desc[UR8][R14.64], R17 ;  /* 0x000000110e007986 */ /* 0x000fe2000c101908 */
[----:B------:R-:W-:-:S03]  /*2280*/  FFMA R16, R16, R4, R21 ;  /* 0x0000000410107223 */ /* 0x000fc60000000015 */
[----:B------:R-:W-:Y:S01]  /*2290*/  STG.E desc[UR8][R14.64+0x1880], R3 ;  /* 0x001880030e007986 */ /* 0x000fe2000c101908 */
[----:B------:R-:W-:-:S03]  /*22a0*/  FFMA R5, R27, R5, R22 ;  /* 0x000000051b057223 */ /* 0x000fc60000000016 */
[----:B------:R-:W-:Y:S01]  /*22b0*/  STG.E desc[UR8][R14.64+0x24c0], R11 ;  /* 0x0024c00b0e007986 */ /* 0x000fe2000c101908 */
[----:B0-----:R-:W-:Y:S01]  /*22c0*/  FFMA R2, R2, R6, R13 ;  /* 0x0000000602027223 */ /* 0x001fe2000000000d */
[----:B------:R-:W-:Y:S02]  /*22d0*/  FMNMX R13, RZ, R16, !PT ;  /* 0x00000010ff0d7209 */ /* 0x000fe40007800000 */
[----:B------:R-:W-:Y:S01]  /*22e0*/  FMNMX R5, RZ, R5, !PT ;  /* 0x00000005ff057209 */ /* 0x000fe20007800000 */
[----:B------:R-:W-:Y:S01]  /*22f0*/  FFMA R7, R18, R7, R12 ;  /* 0x0000000712077223 */ /* 0x000fe2000000000c */
[----:B------:R-:W-:Y:S01]  /*2300*/  FMNMX R19, RZ, R2, !PT ;  /* 0x00000002ff137209 */ /* 0x000fe20007800000 */
[----:B------:R-:W-:Y:S03]  /*2310*/  STG.E desc[UR8][R14.64+0x3100], R13 ;  /* 0x0031000d0e007986 */ /* 0x000fe6000c101908 */
[----:B------:R-:W-:Y:S01]  /*2320*/  FMNMX R7, RZ, R7, !PT ;  /* 0x00000007ff077209 */ /* 0x000fe20007800000 */
[----:B------:R-:W-:Y:S04]  /*2330*/  STG.E desc[UR8][R14.64+0x3d40], R5 ;  /* 0x003d40050e007986 */ /* 0x000fe8000c101908 */
[----:B------:R-:W-:Y:S04]  /*2340*/  STG.E desc[UR8][R14.64+0x4980], R19 ;  /* 0x004980130e007986 */ /* 0x000fe8000c101908 */
[----:B------:R-:W-:Y:S01]  /*2350*/  STG.E desc[UR8][R14.64+0x55c0], R7 ;  /* 0x0055c0070e007986 */ /* 0x000fe2000c101908 */
[----:B------:R-:W-:Y:S05]  /*2360*/  EXIT ;  /* 0x000000000000794d */ /* 0x000fea0003800000 */
.L_x_9:
[----:B------:R-:W-:-:S00]  /*2370*/  BRA `(.L_x_9) ;  /* 0xfffffffc00fc7947 */ /* 0x000fc0000383ffff */
[----:B------:R-:W-:-:S00]  /*2380*/  NOP ;  /* 0x0000000000007918 */ /* 0x000fc00000000000 */
[----:B------:R-:W-:-:S00]  /*2390*/  NOP ;  /* 0x0000000000007918 */ /* 0x000fc00000000000 */
[----:B------:R-:W-:-:S00]  /*23a0*/  NOP ;  /* 0x0000000000007918 */ /* 0x000fc00000000000 */
[----:B------:R-:W-:-:S00]  /*23b0*/  NOP ;  /* 0x0000000000007918 */ /* 0x000fc00000000000 */
[----:B------:R-:W-:-:S00]  /*23c0*/  NOP ;  /* 0x0000000000007918 */ /* 0x000fc00000000000 */
[----:B------:R-:W-:-:S00]  /*23d0*/  NOP ;  /* 0x0000000000007918 */ /* 0x000fc00000000000 */
[----:B------:R-:W-:-:S00]  /*23e0*/  NOP ;  /* 0x0000000000007918 */ /* 0x000fc00000000000 */
[----:B------:R-:W-:-:S00]  /*23f0*/  NOP ;  /* 0x0000000000007918 */ /* 0x000fc00000000000 */
.L_x_10:


//--------------------- .nv.shared.candidate1     --------------------------
	.section	.nv.shared.candidate1,"aw",@nobits
	.sectionflags	@""
	.align	4
.nv.shared.candidate1:
	.zero		29952


//--------------------- .nv.shared.reserved.0     --------------------------
	.section	.nv.shared.reserved.0,"aw",@nobits
	.weak		__nv_reservedSMEM_offset_0_alias
	.size		__nv_reservedSMEM_offset_0_alias, 0, 64
	.other		__nv_reservedSMEM_offset_0_alias,@"STO_CUDA_RESERVED_SHARED STV_DEFAULT"
__nv_reservedSMEM_offset_0_alias:
	.zero		0
	.zero		64


//--------------------- .nv.constant0.candidate1  --------------------------
	.section	.nv.constant0.candidate1,"a",@progbits
	.sectionflags	@""
	.align	4
.nv.constant0.candidate1:
	.zero		920


//--------------------- SYMBOLS --------------------------

	.type		.nv.reservedSmem.offset0,@object
	.size		.nv.reservedSmem.offset0,0x4
	.type		.nv.reservedSmem.cap,@object
	.size		.nv.reservedSmem.cap,0x4
